//
// Generated by NVIDIA NVVM Compiler
//
// Compiler Build ID: CL-36424714
// Cuda compilation tools, release 13.0, V13.0.88
// Based on NVVM 20.0.0
//

.version 9.0
.target sm_100
.address_size 64

	// .globl	_Z12tile_mm_syncPfS_S_iii
.extern .shared .align 16 .b8 shared_storage[];

.visible .entry _Z12tile_mm_syncPfS_S_iii(
	.param .u64 .ptr .align 1 _Z12tile_mm_syncPfS_S_iii_param_0,
	.param .u64 .ptr .align 1 _Z12tile_mm_syncPfS_S_iii_param_1,
	.param .u64 .ptr .align 1 _Z12tile_mm_syncPfS_S_iii_param_2,
	.param .u32 _Z12tile_mm_syncPfS_S_iii_param_3,
	.param .u32 _Z12tile_mm_syncPfS_S_iii_param_4,
	.param .u32 _Z12tile_mm_syncPfS_S_iii_param_5
)
{
	.reg .pred 	%p<10>;
	.reg .b32 	%r<90>;
	.reg .b32 	%f<116>;
	.reg .b64 	%rd<38>;

	ld.param.u64 	%rd4, [_Z12tile_mm_syncPfS_S_iii_param_0];
	ld.param.u64 	%rd5, [_Z12tile_mm_syncPfS_S_iii_param_1];
	ld.param.u32 	%r37, [_Z12tile_mm_syncPfS_S_iii_param_4];
	ld.param.u32 	%r38, [_Z12tile_mm_syncPfS_S_iii_param_5];
	cvta.to.global.u64 	%rd1, %rd5;
	cvta.to.global.u64 	%rd2, %rd4;
	mov.u32 	%r39, %ctaid.x;
	mov.u32 	%r40, %ntid.x;
	mul.lo.s32 	%r1, %r39, %r40;
	mov.u32 	%r41, %ctaid.y;
	mov.u32 	%r42, %ntid.y;
	mul.lo.s32 	%r2, %r41, %r42;
	setp.lt.s32 	%p1, %r38, 1;
	mov.f32 	%f115, 0f00000000;
	@%p1 bra 	$L__BB0_10;
	mov.u32 	%r3, %tid.x;
	add.s32 	%r44, %r1, %r3;
	mov.u32 	%r45, %tid.y;
	mad.lo.s32 	%r4, %r38, %r44, %r45;
	shl.b32 	%r46, %r3, 2;
	add.s32 	%r47, %r46, %r45;
	shl.b32 	%r48, %r47, 2;
	mov.u32 	%r49, shared_storage;
	add.s32 	%r5, %r49, %r48;
	add.s32 	%r6, %r2, %r45;
	shl.b32 	%r50, %r3, 4;
	add.s32 	%r7, %r49, %r50;
	add.s32 	%r8, %r38, -1;
	shr.u32 	%r51, %r8, 2;
	add.s32 	%r9, %r51, 1;
	setp.lt.u32 	%p2, %r38, 13;
	shl.b32 	%r52, %r45, 2;
	add.s32 	%r53, %r49, %r52;
	add.s32 	%r10, %r53, 64;
	mov.f32 	%f115, 0f00000000;
	mov.b32 	%r89, 0;
	@%p2 bra 	$L__BB0_5;
	add.s32 	%r55, %r3, 4;
	mad.lo.s32 	%r86, %r37, %r55, %r6;
	add.s32 	%r56, %r3, 8;
	mad.lo.s32 	%r85, %r37, %r56, %r6;
	add.s32 	%r57, %r3, 12;
	mad.lo.s32 	%r84, %r37, %r57, %r6;
	mad.lo.s32 	%r83, %r3, %r37, %r6;
	and.b32  	%r58, %r9, 2147483644;
	neg.s32 	%r81, %r58;
	mov.f32 	%f115, 0f00000000;
	mov.b32 	%r87, 8;
	mov.u32 	%r82, %r4;
$L__BB0_3:
	.pragma "nounroll";
	mul.wide.u32 	%rd6, %r82, 4;
	add.s64 	%rd7, %rd2, %rd6;
	ld.global.f32 	%f14, [%rd7];
	st.shared.f32 	[%r5], %f14;
	mul.wide.u32 	%rd8, %r83, 4;
	add.s64 	%rd9, %rd1, %rd8;
	ld.global.f32 	%f15, [%rd9];
	st.shared.f32 	[%r5+64], %f15;
	bar.sync 	0;
	ld.shared.v4.f32 	{%f16, %f17, %f18, %f19}, [%r7];
	ld.shared.f32 	%f20, [%r10];
	fma.rn.f32 	%f21, %f16, %f20, %f115;
	ld.shared.f32 	%f22, [%r10+16];
	fma.rn.f32 	%f23, %f17, %f22, %f21;
	ld.shared.f32 	%f24, [%r10+32];
	fma.rn.f32 	%f25, %f18, %f24, %f23;
	ld.shared.f32 	%f26, [%r10+48];
	fma.rn.f32 	%f27, %f19, %f26, %f25;
	bar.sync 	0;
	add.s32 	%r59, %r82, 4;
	mul.wide.u32 	%rd10, %r59, 4;
	add.s64 	%rd11, %rd2, %rd10;
	ld.global.f32 	%f28, [%rd11];
	st.shared.f32 	[%r5], %f28;
	mul.wide.u32 	%rd12, %r86, 4;
	add.s64 	%rd13, %rd1, %rd12;
	ld.global.f32 	%f29, [%rd13];
	st.shared.f32 	[%r5+64], %f29;
	bar.sync 	0;
	ld.shared.v4.f32 	{%f30, %f31, %f32, %f33}, [%r7];
	ld.shared.f32 	%f34, [%r10];
	fma.rn.f32 	%f35, %f30, %f34, %f27;
	ld.shared.f32 	%f36, [%r10+16];
	fma.rn.f32 	%f37, %f31, %f36, %f35;
	ld.shared.f32 	%f38, [%r10+32];
	fma.rn.f32 	%f39, %f32, %f38, %f37;
	ld.shared.f32 	%f40, [%r10+48];
	fma.rn.f32 	%f41, %f33, %f40, %f39;
	bar.sync 	0;
	add.s32 	%r60, %r82, 8;
	mul.wide.u32 	%rd14, %r60, 4;
	add.s64 	%rd15, %rd2, %rd14;
	ld.global.f32 	%f42, [%rd15];
	st.shared.f32 	[%r5], %f42;
	mul.wide.u32 	%rd16, %r85, 4;
	add.s64 	%rd17, %rd1, %rd16;
	ld.global.f32 	%f43, [%rd17];
	st.shared.f32 	[%r5+64], %f43;
	bar.sync 	0;
	ld.shared.v4.f32 	{%f44, %f45, %f46, %f47}, [%r7];
	ld.shared.f32 	%f48, [%r10];
	fma.rn.f32 	%f49, %f44, %f48, %f41;
	ld.shared.f32 	%f50, [%r10+16];
	fma.rn.f32 	%f51, %f45, %f50, %f49;
	ld.shared.f32 	%f52, [%r10+32];
	fma.rn.f32 	%f53, %f46, %f52, %f51;
	ld.shared.f32 	%f54, [%r10+48];
	fma.rn.f32 	%f55, %f47, %f54, %f53;
	bar.sync 	0;
	add.s32 	%r61, %r82, 12;
	mul.wide.u32 	%rd18, %r61, 4;
	add.s64 	%rd19, %rd2, %rd18;
	ld.global.f32 	%f56, [%rd19];
	st.shared.f32 	[%r5], %f56;
	mul.wide.u32 	%rd20, %r84, 4;
	add.s64 	%rd21, %rd1, %rd20;
	ld.global.f32 	%f57, [%rd21];
	st.shared.f32 	[%r5+64], %f57;
	bar.sync 	0;
	ld.shared.v4.f32 	{%f58, %f59, %f60, %f61}, [%r7];
	ld.shared.f32 	%f62, [%r10];
	fma.rn.f32 	%f63, %f58, %f62, %f55;
	ld.shared.f32 	%f64, [%r10+16];
	fma.rn.f32 	%f65, %f59, %f64, %f63;
	ld.shared.f32 	%f66, [%r10+32];
	fma.rn.f32 	%f67, %f60, %f66, %f65;
	ld.shared.f32 	%f68, [%r10+48];
	fma.rn.f32 	%f115, %f61, %f68, %f67;
	bar.sync 	0;
	add.s32 	%r87, %r87, 16;
	shl.b32 	%r62, %r37, 4;
	add.s32 	%r86, %r86, %r62;
	add.s32 	%r85, %r85, %r62;
	add.s32 	%r84, %r84, %r62;
	add.s32 	%r83, %r83, %r62;
	add.s32 	%r82, %r82, 16;
	add.s32 	%r81, %r81, 4;
	setp.ne.s32 	%p3, %r81, 0;
	@%p3 bra 	$L__BB0_3;
	add.s32 	%r89, %r87, -8;
$L__BB0_5:
	and.b32  	%r63, %r9, 3;
	setp.eq.s32 	%p4, %r63, 0;
	@%p4 bra 	$L__BB0_10;
	setp.eq.s32 	%p5, %r63, 1;
	@%p5 bra 	$L__BB0_8;
	add.s32 	%r66, %r4, %r89;
	mul.wide.u32 	%rd22, %r66, 4;
	add.s64 	%rd23, %rd2, %rd22;
	ld.global.f32 	%f70, [%rd23];
	st.shared.f32 	[%r5], %f70;
	add.s32 	%r67, %r89, %r3;
	mad.lo.s32 	%r68, %r67, %r37, %r6;
	mul.wide.u32 	%rd24, %r68, 4;
	add.s64 	%rd25, %rd1, %rd24;
	ld.global.f32 	%f71, [%rd25];
	st.shared.f32 	[%r5+64], %f71;
	bar.sync 	0;
	ld.shared.v4.f32 	{%f72, %f73, %f74, %f75}, [%r7];
	ld.shared.f32 	%f76, [%r10];
	fma.rn.f32 	%f77, %f72, %f76, %f115;
	ld.shared.f32 	%f78, [%r10+16];
	fma.rn.f32 	%f79, %f73, %f78, %f77;
	ld.shared.f32 	%f80, [%r10+32];
	fma.rn.f32 	%f81, %f74, %f80, %f79;
	ld.shared.f32 	%f82, [%r10+48];
	fma.rn.f32 	%f83, %f75, %f82, %f81;
	bar.sync 	0;
	add.s32 	%r69, %r66, 4;
	mul.wide.u32 	%rd26, %r69, 4;
	add.s64 	%rd27, %rd2, %rd26;
	ld.global.f32 	%f84, [%rd27];
	st.shared.f32 	[%r5], %f84;
	add.s32 	%r70, %r67, 4;
	mad.lo.s32 	%r71, %r70, %r37, %r6;
	mul.wide.u32 	%rd28, %r71, 4;
	add.s64 	%rd29, %rd1, %rd28;
	ld.global.f32 	%f85, [%rd29];
	st.shared.f32 	[%r5+64], %f85;
	bar.sync 	0;
	ld.shared.v4.f32 	{%f86, %f87, %f88, %f89}, [%r7];
	ld.shared.f32 	%f90, [%r10];
	fma.rn.f32 	%f91, %f86, %f90, %f83;
	ld.shared.f32 	%f92, [%r10+16];
	fma.rn.f32 	%f93, %f87, %f92, %f91;
	ld.shared.f32 	%f94, [%r10+32];
	fma.rn.f32 	%f95, %f88, %f94, %f93;
	ld.shared.f32 	%f96, [%r10+48];
	fma.rn.f32 	%f115, %f89, %f96, %f95;
	bar.sync 	0;
	add.s32 	%r89, %r89, 8;
$L__BB0_8:
	and.b32  	%r72, %r8, 4;
	setp.ne.s32 	%p6, %r72, 0;
	@%p6 bra 	$L__BB0_10;
	add.s32 	%r73, %r4, %r89;
	mul.wide.u32 	%rd30, %r73, 4;
	add.s64 	%rd31, %rd2, %rd30;
	ld.global.f32 	%f97, [%rd31];
	st.shared.f32 	[%r5], %f97;
	add.s32 	%r74, %r89, %r3;
	mad.lo.s32 	%r75, %r74, %r37, %r6;
	mul.wide.u32 	%rd32, %r75, 4;
	add.s64 	%rd33, %rd1, %rd32;
	ld.global.f32 	%f98, [%rd33];
	st.shared.f32 	[%r5+64], %f98;
	bar.sync 	0;
	ld.shared.v4.f32 	{%f99, %f100, %f101, %f102}, [%r7];
	ld.shared.f32 	%f103, [%r10];
	fma.rn.f32 	%f104, %f99, %f103, %f115;
	ld.shared.f32 	%f105, [%r10+16];
	fma.rn.f32 	%f106, %f100, %f105, %f104;
	ld.shared.f32 	%f107, [%r10+32];
	fma.rn.f32 	%f108, %f101, %f107, %f106;
	ld.shared.f32 	%f109, [%r10+48];
	fma.rn.f32 	%f115, %f102, %f109, %f108;
	bar.sync 	0;
$L__BB0_10:
	ld.param.u32 	%r80, [_Z12tile_mm_syncPfS_S_iii_param_3];
	mov.u32 	%r76, %tid.x;
	add.s32 	%r34, %r1, %r76;
	mov.u32 	%r77, %tid.y;
	add.s32 	%r35, %r2, %r77;
	setp.ge.s32 	%p7, %r34, %r80;
	setp.ge.s32 	%p8, %r35, %r37;
	or.pred  	%p9, %p7, %p8;
	@%p9 bra 	$L__BB0_12;
	ld.param.u64 	%rd37, [_Z12tile_mm_syncPfS_S_iii_param_2];
	mad.lo.s32 	%r79, %r37, %r34, %r35;
	cvta.to.global.u64 	%rd34, %rd37;
	mul.wide.s32 	%rd35, %r79, 4;
	add.s64 	%rd36, %rd34, %rd35;
	st.global.f32 	[%rd36], %f115;
$L__BB0_12:
	ret;

}
	// .globl	_Z13tile_mm_asyncPfS_S_iii
.visible .entry _Z13tile_mm_asyncPfS_S_iii(
	.param .u64 .ptr .align 1 _Z13tile_mm_asyncPfS_S_iii_param_0,
	.param .u64 .ptr .align 1 _Z13tile_mm_asyncPfS_S_iii_param_1,
	.param .u64 .ptr .align 1 _Z13tile_mm_asyncPfS_S_iii_param_2,
	.param .u32 _Z13tile_mm_asyncPfS_S_iii_param_3,
	.param .u32 _Z13tile_mm_asyncPfS_S_iii_param_4,
	.param .u32 _Z13tile_mm_asyncPfS_S_iii_param_5
)
{
	.reg .pred 	%p<22>;
	.reg .b32 	%r<97>;
	.reg .b32 	%f<19>;
	.reg .b64 	%rd<89>;

	ld.param.u64 	%rd37, [_Z13tile_mm_asyncPfS_S_iii_param_0];
	ld.param.u64 	%rd38, [_Z13tile_mm_asyncPfS_S_iii_param_1];
	ld.param.u32 	%r19, [_Z13tile_mm_asyncPfS_S_iii_param_4];
	ld.param.u32 	%r20, [_Z13tile_mm_asyncPfS_S_iii_param_5];
	mov.u32 	%r21, %ctaid.x;
	mov.u32 	%r1, %ntid.x;
	mul.lo.s32 	%r2, %r21, %r1;
	mov.u32 	%r22, %ctaid.y;
	mov.u32 	%r3, %ntid.y;
	mul.lo.s32 	%r4, %r22, %r3;
	setp.lt.s32 	%p1, %r20, 1;
	mov.f32 	%f18, 0f00000000;
	@%p1 bra 	$L__BB1_27;
	mul.lo.s32 	%r24, %r20, %r2;
	cvt.s64.s32 	%rd1, %r24;
	mul.lo.s32 	%r25, %r1, %r3;
	mov.u32 	%r26, %ntid.z;
	mul.lo.s32 	%r27, %r25, %r26;
	mov.u32 	%r28, %tid.x;
	mov.u32 	%r29, %tid.y;
	mov.u32 	%r30, %tid.z;
	mad.lo.s32 	%r31, %r30, %r3, %r29;
	mad.lo.s32 	%r32, %r31, %r1, %r28;
	cvt.u64.u32 	%rd2, %r32;
	cvt.u64.u32 	%rd3, %r27;
	add.s32 	%r33, %r24, %r20;
	cvt.s64.s32 	%rd4, %r33;
	add.s32 	%r34, %r33, %r20;
	cvt.s64.s32 	%rd5, %r34;
	add.s32 	%r35, %r34, %r20;
	cvt.s64.s32 	%rd6, %r35;
	cvt.u64.u32 	%rd7, %r4;
	shl.b32 	%r36, %r28, 4;
	mov.u32 	%r37, shared_storage;
	add.s32 	%r5, %r37, %r36;
	shl.b32 	%r38, %r29, 2;
	add.s32 	%r39, %r37, %r38;
	add.s32 	%r6, %r39, 64;
	mul.wide.u32 	%rd40, %r32, 4;
	add.s64 	%rd8, %rd37, %rd40;
	shl.b32 	%r40, %r32, 2;
	add.s32 	%r7, %r40, %r37;
	mul.lo.s32 	%r41, %r26, %r3;
	mul.lo.s32 	%r42, %r41, %r1;
	shl.b32 	%r8, %r42, 2;
	mov.f32 	%f18, 0f00000000;
	mov.b32 	%r95, 0;
$L__BB1_2:
	cvt.u32.u64 	%r43, %rd2;
	setp.gt.u32 	%p2, %r43, 3;
	cvt.u64.u32 	%rd9, %r95;
	@%p2 bra 	$L__BB1_5;
	add.s64 	%rd41, %rd9, %rd1;
	shl.b64 	%rd42, %rd41, 2;
	add.s64 	%rd80, %rd8, %rd42;
	mov.u32 	%r96, %r7;
	mov.u64 	%rd81, %rd2;
$L__BB1_4:
	// begin inline asm
	cp.async.ca.shared.global [%r96], [%rd80], 4, 4;
	// end inline asm
	add.s64 	%rd81, %rd81, %rd3;
	shl.b64 	%rd44, %rd3, 2;
	add.s64 	%rd80, %rd80, %rd44;
	add.s32 	%r96, %r96, %r8;
	setp.lt.u64 	%p3, %rd81, 4;
	@%p3 bra 	$L__BB1_4;
$L__BB1_5:
	cvt.u32.u64 	%r45, %rd2;
	setp.gt.u32 	%p4, %r45, 3;
	// begin inline asm
	cp.async.commit_group;
	// end inline asm
	@%p4 bra 	$L__BB1_8;
	add.s64 	%rd45, %rd9, %rd4;
	shl.b64 	%rd46, %rd45, 2;
	add.s64 	%rd15, %rd37, %rd46;
	mov.u64 	%rd82, %rd2;
$L__BB1_7:
	cvt.u32.u64 	%r47, %rd82;
	shl.b32 	%r48, %r47, 2;
	mov.u32 	%r49, shared_storage;
	add.s32 	%r50, %r49, %r48;
	add.s32 	%r46, %r50, 16;
	shl.b64 	%rd48, %rd82, 2;
	add.s64 	%rd47, %rd15, %rd48;
	// begin inline asm
	cp.async.ca.shared.global [%r46], [%rd47], 4, 4;
	// end inline asm
	add.s64 	%rd82, %rd82, %rd3;
	setp.lt.u64 	%p5, %rd82, 4;
	@%p5 bra 	$L__BB1_7;
$L__BB1_8:
	cvt.u32.u64 	%r51, %rd2;
	setp.gt.u32 	%p6, %r51, 3;
	// begin inline asm
	cp.async.commit_group;
	// end inline asm
	@%p6 bra 	$L__BB1_11;
	add.s64 	%rd49, %rd9, %rd5;
	shl.b64 	%rd50, %rd49, 2;
	add.s64 	%rd18, %rd37, %rd50;
	mov.u64 	%rd83, %rd2;
$L__BB1_10:
	cvt.u32.u64 	%r53, %rd83;
	shl.b32 	%r54, %r53, 2;
	mov.u32 	%r55, shared_storage;
	add.s32 	%r56, %r55, %r54;
	add.s32 	%r52, %r56, 32;
	shl.b64 	%rd52, %rd83, 2;
	add.s64 	%rd51, %rd18, %rd52;
	// begin inline asm
	cp.async.ca.shared.global [%r52], [%rd51], 4, 4;
	// end inline asm
	add.s64 	%rd83, %rd83, %rd3;
	setp.lt.u64 	%p7, %rd83, 4;
	@%p7 bra 	$L__BB1_10;
$L__BB1_11:
	cvt.u32.u64 	%r57, %rd2;
	setp.gt.u32 	%p8, %r57, 3;
	// begin inline asm
	cp.async.commit_group;
	// end inline asm
	@%p8 bra 	$L__BB1_14;
	add.s64 	%rd53, %rd9, %rd6;
	shl.b64 	%rd54, %rd53, 2;
	add.s64 	%rd21, %rd37, %rd54;
	mov.u64 	%rd84, %rd2;
$L__BB1_13:
	cvt.u32.u64 	%r59, %rd84;
	shl.b32 	%r60, %r59, 2;
	mov.u32 	%r61, shared_storage;
	add.s32 	%r62, %r61, %r60;
	add.s32 	%r58, %r62, 48;
	shl.b64 	%rd56, %rd84, 2;
	add.s64 	%rd55, %rd21, %rd56;
	// begin inline asm
	cp.async.ca.shared.global [%r58], [%rd55], 4, 4;
	// end inline asm
	add.s64 	%rd84, %rd84, %rd3;
	setp.lt.u64 	%p9, %rd84, 4;
	@%p9 bra 	$L__BB1_13;
$L__BB1_14:
	cvt.u32.u64 	%r63, %rd2;
	cvt.u32.u64 	%r64, %rd9;
	setp.gt.u32 	%p10, %r63, 3;
	// begin inline asm
	cp.async.commit_group;
	// end inline asm
	mul.lo.s32 	%r12, %r64, %r19;
	@%p10 bra 	$L__BB1_17;
	cvt.s64.s32 	%rd57, %r12;
	add.s64 	%rd58, %rd57, %rd7;
	shl.b64 	%rd59, %rd58, 2;
	add.s64 	%rd24, %rd38, %rd59;
	mov.u64 	%rd85, %rd2;
$L__BB1_16:
	cvt.u32.u64 	%r66, %rd85;
	shl.b32 	%r67, %r66, 2;
	mov.u32 	%r68, shared_storage;
	add.s32 	%r69, %r68, %r67;
	add.s32 	%r65, %r69, 64;
	shl.b64 	%rd61, %rd85, 2;
	add.s64 	%rd60, %rd24, %rd61;
	// begin inline asm
	cp.async.ca.shared.global [%r65], [%rd60], 4, 4;
	// end inline asm
	add.s64 	%rd85, %rd85, %rd3;
	setp.lt.u64 	%p11, %rd85, 4;
	@%p11 bra 	$L__BB1_16;
$L__BB1_17:
	cvt.u32.u64 	%r70, %rd2;
	setp.gt.u32 	%p12, %r70, 3;
	// begin inline asm
	cp.async.commit_group;
	// end inline asm
	add.s32 	%r13, %r12, %r19;
	@%p12 bra 	$L__BB1_20;
	cvt.s64.s32 	%rd62, %r13;
	add.s64 	%rd63, %rd62, %rd7;
	shl.b64 	%rd64, %rd63, 2;
	add.s64 	%rd27, %rd38, %rd64;
	mov.u64 	%rd86, %rd2;
$L__BB1_19:
	cvt.u32.u64 	%r72, %rd86;
	shl.b32 	%r73, %r72, 2;
	mov.u32 	%r74, shared_storage;
	add.s32 	%r75, %r74, %r73;
	add.s32 	%r71, %r75, 80;
	shl.b64 	%rd66, %rd86, 2;
	add.s64 	%rd65, %rd27, %rd66;
	// begin inline asm
	cp.async.ca.shared.global [%r71], [%rd65], 4, 4;
	// end inline asm
	add.s64 	%rd86, %rd86, %rd3;
	setp.lt.u64 	%p13, %rd86, 4;
	@%p13 bra 	$L__BB1_19;
$L__BB1_20:
	cvt.u32.u64 	%r76, %rd2;
	setp.gt.u32 	%p14, %r76, 3;
	// begin inline asm
	cp.async.commit_group;
	// end inline asm
	add.s32 	%r14, %r13, %r19;
	@%p14 bra 	$L__BB1_23;
	cvt.s64.s32 	%rd67, %r14;
	add.s64 	%rd68, %rd67, %rd7;
	shl.b64 	%rd69, %rd68, 2;
	add.s64 	%rd30, %rd38, %rd69;
	mov.u64 	%rd87, %rd2;
$L__BB1_22:
	cvt.u32.u64 	%r78, %rd87;
	shl.b32 	%r79, %r78, 2;
	mov.u32 	%r80, shared_storage;
	add.s32 	%r81, %r80, %r79;
	add.s32 	%r77, %r81, 96;
	shl.b64 	%rd71, %rd87, 2;
	add.s64 	%rd70, %rd30, %rd71;
	// begin inline asm
	cp.async.ca.shared.global [%r77], [%rd70], 4, 4;
	// end inline asm
	add.s64 	%rd87, %rd87, %rd3;
	setp.lt.u64 	%p15, %rd87, 4;
	@%p15 bra 	$L__BB1_22;
$L__BB1_23:
	cvt.u32.u64 	%r82, %rd2;
	setp.gt.u32 	%p16, %r82, 3;
	// begin inline asm
	cp.async.commit_group;
	// end inline asm
	add.s32 	%r83, %r14, %r19;
	cvt.s64.s32 	%rd72, %r83;
	add.s64 	%rd33, %rd72, %rd7;
	@%p16 bra 	$L__BB1_26;
	shl.b64 	%rd73, %rd33, 2;
	add.s64 	%rd34, %rd38, %rd73;
	mov.u64 	%rd88, %rd2;
$L__BB1_25:
	cvt.u32.u64 	%r85, %rd88;
	shl.b32 	%r86, %r85, 2;
	mov.u32 	%r87, shared_storage;
	add.s32 	%r88, %r87, %r86;
	add.s32 	%r84, %r88, 112;
	shl.b64 	%rd75, %rd88, 2;
	add.s64 	%rd74, %rd34, %rd75;
	// begin inline asm
	cp.async.ca.shared.global [%r84], [%rd74], 4, 4;
	// end inline asm
	add.s64 	%rd88, %rd88, %rd3;
	setp.lt.u64 	%p17, %rd88, 4;
	@%p17 bra 	$L__BB1_25;
$L__BB1_26:
	cvt.u32.u64 	%r89, %rd9;
	// begin inline asm
	cp.async.commit_group;
	// end inline asm
	// begin inline asm
	cp.async.wait_group 0;
	// end inline asm
	barrier.sync 	0;
	ld.shared.v4.f32 	{%f6, %f7, %f8, %f9}, [%r5];
	ld.shared.f32 	%f10, [%r6];
	fma.rn.f32 	%f11, %f6, %f10, %f18;
	ld.shared.f32 	%f12, [%r6+16];
	fma.rn.f32 	%f13, %f7, %f12, %f11;
	ld.shared.f32 	%f14, [%r6+32];
	fma.rn.f32 	%f15, %f8, %f14, %f13;
	ld.shared.f32 	%f16, [%r6+48];
	fma.rn.f32 	%f18, %f9, %f16, %f15;
	bar.sync 	0;
	add.s32 	%r95, %r89, 4;
	setp.lt.s32 	%p18, %r95, %r20;
	@%p18 bra 	$L__BB1_2;
$L__BB1_27:
	ld.param.u32 	%r94, [_Z13tile_mm_asyncPfS_S_iii_param_3];
	mov.u32 	%r90, %tid.x;
	add.s32 	%r16, %r2, %r90;
	mov.u32 	%r91, %tid.y;
	add.s32 	%r17, %r4, %r91;
	setp.ge.s32 	%p19, %r16, %r94;
	setp.ge.s32 	%p20, %r17, %r19;
	or.pred  	%p21, %p19, %p20;
	@%p21 bra 	$L__BB1_29;
	ld.param.u64 	%rd79, [_Z13tile_mm_asyncPfS_S_iii_param_2];
	mad.lo.s32 	%r93, %r19, %r16, %r17;
	cvta.to.global.u64 	%rd76, %rd79;
	mul.wide.s32 	%rd77, %r93, 4;
	add.s64 	%rd78, %rd76, %rd77;
	st.global.f32 	[%rd78], %f18;
$L__BB1_29:
	ret;

}


// ===== COMPILED SASS (sm_100) =====

	.target	sm_100

	.elftype	@"ET_EXEC"


//--------------------- .note.nv.tkinfo           --------------------------
	.section	.note.nv.tkinfo,"",@"SHT_NOTE"
	.sectionflags	@"SHF_NOTE_NV_TKINFO"
	.tkinfo
        /*0018*/ 	.word	0x00000002
        /*0030*/ 	.string	""
        /*0030*/ 	.string	"ptxas"
        /*0030*/ 	.string	"Cuda compilation tools, release 13.0, V13.0.88"
        /*0030*/ 	.string	"Build cuda_13.0.r13.0/compiler.36424714_0"
        /*0030*/ 	.string	"-arch sm_100 -m 64 "



//--------------------- .note.nv.cuinfo           --------------------------
	.section	.note.nv.cuinfo,"",@"SHT_NOTE"
	.sectionflags	@"SHF_NOTE_NV_CUINFO"
        /*0018*/ 	.short	0x0002
        /*001a*/ 	.short	0x0064
        /*001c*/ 	.short	0x0082
	.zero		2


//--------------------- .nv.info                  --------------------------
	.section	.nv.info,"",@"SHT_CUDA_INFO"
	.align	4


	//----- nvinfo : EIATTR_REGCOUNT
	.align		4
        /*0000*/ 	.byte	0x04, 0x2f
        /*0002*/ 	.short	(.L_1 - .L_0)
	.align		4
.L_0:
        /*0004*/ 	.word	index@(_Z12tile_mm_syncPfS_S_iii)
        /*0008*/ 	.word	0x00000020


	//----- nvinfo : EIATTR_FRAME_SIZE
	.align		4
.L_1:
        /*000c*/ 	.byte	0x04, 0x11
        /*000e*/ 	.short	(.L_3 - .L_2)
	.align		4
.L_2:
        /*0010*/ 	.word	index@(_Z12tile_mm_syncPfS_S_iii)
        /*0014*/ 	.word	0x00000000


	//----- nvinfo : EIATTR_REGCOUNT
	.align		4
.L_3:
        /*0018*/ 	.byte	0x04, 0x2f
        /*001a*/ 	.short	(.L_5 - .L_4)
	.align		4
.L_4:
        /*001c*/ 	.word	index@(_Z13tile_mm_asyncPfS_S_iii)
        /*0020*/ 	.word	0x0000001e


	//----- nvinfo : EIATTR_FRAME_SIZE
	.align		4
.L_5:
        /*0024*/ 	.byte	0x04, 0x11
        /*0026*/ 	.short	(.L_7 - .L_6)
	.align		4
.L_6:
        /*0028*/ 	.word	index@(_Z13tile_mm_asyncPfS_S_iii)
        /*002c*/ 	.word	0x00000000


	//----- nvinfo : EIATTR_MIN_STACK_SIZE
	.align		4
.L_7:
        /*0030*/ 	.byte	0x04, 0x12
        /*0032*/ 	.short	(.L_9 - .L_8)
	.align		4
.L_8:
        /*0034*/ 	.word	index@(_Z13tile_mm_asyncPfS_S_iii)
        /*0038*/ 	.word	0x00000000


	//----- nvinfo : EIATTR_MIN_STACK_SIZE
	.align		4
.L_9:
        /*003c*/ 	.byte	0x04, 0x12
        /*003e*/ 	.short	(.L_11 - .L_10)
	.align		4
.L_10:
        /*0040*/ 	.word	index@(_Z12tile_mm_syncPfS_S_iii)
        /*0044*/ 	.word	0x00000000
.L_11:


//--------------------- .nv.compat                --------------------------
	.section	.nv.compat,"",@"SHT_CUDA_COMPAT_INFO"
	.align	4
        /*0000*/ 	.byte	0x02, 0x09, 0x00, 0x00, 0x02, 0x02, 0x01, 0x00, 0x02, 0x05, 0x05, 0x00, 0x03, 0x07, 0x01, 0x01
        /*0010*/ 	.byte	0x02, 0x03, 0x00, 0x00, 0x02, 0x06, 0x01, 0x00, 0x04, 0x0b, 0x08, 0x00, 0x09, 0x00, 0x00, 0x00
        /*0020*/ 	.byte	0x00, 0x00, 0x00, 0x00


//--------------------- .nv.info._Z13tile_mm_asyncPfS_S_iii --------------------------
	.section	.nv.info._Z13tile_mm_asyncPfS_S_iii,"",@"SHT_CUDA_INFO"
	.sectionflags	@""
	.align	4


	//----- nvinfo : EIATTR_CUDA_API_VERSION
	.align		4
        /*0000*/ 	.byte	0x04, 0x37
        /*0002*/ 	.short	(.L_13 - .L_12)
.L_12:
        /*0004*/ 	.word	0x00000082


	//----- nvinfo : EIATTR_KPARAM_INFO
	.align		4
.L_13:
        /*0008*/ 	.byte	0x04, 0x17
        /*000a*/ 	.short	(.L_15 - .L_14)
.L_14:
        /*000c*/ 	.word	0x00000000
        /*0010*/ 	.short	0x0005
        /*0012*/ 	.short	0x0020
        /*0014*/ 	.byte	0x00, 0xf0, 0x11, 0x00


	//----- nvinfo : EIATTR_KPARAM_INFO
	.align		4
.L_15:
        /*0018*/ 	.byte	0x04, 0x17
        /*001a*/ 	.short	(.L_17 - .L_16)
.L_16:
        /*001c*/ 	.word	0x00000000
        /*0020*/ 	.short	0x0004
        /*0022*/ 	.short	0x001c
        /*0024*/ 	.byte	0x00, 0xf0, 0x11, 0x00


	//----- nvinfo : EIATTR_KPARAM_INFO
	.align		4
.L_17:
        /*0028*/ 	.byte	0x04, 0x17
        /*002a*/ 	.short	(.L_19 - .L_18)
.L_18:
        /*002c*/ 	.word	0x00000000
        /*0030*/ 	.short	0x0003
        /*0032*/ 	.short	0x0018
        /*0034*/ 	.byte	0x00, 0xf0, 0x11, 0x00


	//----- nvinfo : EIATTR_KPARAM_INFO
	.align		4
.L_19:
        /*0038*/ 	.byte	0x04, 0x17
        /*003a*/ 	.short	(.L_21 - .L_20)
.L_20:
        /*003c*/ 	.word	0x00000000
        /*0040*/ 	.short	0x0002
        /*0042*/ 	.short	0x0010
        /*0044*/ 	.byte	0x00, 0xf5, 0x21, 0x00


	//----- nvinfo : EIATTR_KPARAM_INFO
	.align		4
.L_21:
        /*0048*/ 	.byte	0x04, 0x17
        /*004a*/ 	.short	(.L_23 - .L_22)
.L_22:
        /*004c*/ 	.word	0x00000000
        /*0050*/ 	.short	0x0001
        /*0052*/ 	.short	0x0008
        /*0054*/ 	.byte	0x00, 0xf5, 0x21, 0x00


	//----- nvinfo : EIATTR_KPARAM_INFO
	.align		4
.L_23:
        /*0058*/ 	.byte	0x04, 0x17
        /*005a*/ 	.short	(.L_25 - .L_24)
.L_24:
        /*005c*/ 	.word	0x00000000
        /*0060*/ 	.short	0x0000
        /*0062*/ 	.short	0x0000
        /*0064*/ 	.byte	0x00, 0xf5, 0x21, 0x00


	//----- nvinfo : EIATTR_SPARSE_MMA_MASK
	.align		4
.L_25:
        /*0068*/ 	.byte	0x03, 0x50
        /*006a*/ 	.short	0x0000


	//----- nvinfo : EIATTR_MAXREG_COUNT
	.align		4
        /*006c*/ 	.byte	0x03, 0x1b
        /*006e*/ 	.short	0x00ff


	//----- nvinfo : EIATTR_NUM_BARRIERS
	.align		4
        /*0070*/ 	.byte	0x02, 0x4c
        /*0072*/ 	.byte	0x01
	.zero		1


	//----- nvinfo : EIATTR_MERCURY_ISA_VERSION
	.align		4
        /*0074*/ 	.byte	0x03, 0x5f
        /*0076*/ 	.short	0x0101


	//----- nvinfo : EIATTR_COOP_GROUP_MASK_REGIDS
	.align		4
        /*0078*/ 	.byte	0x04, 0x29
        /*007a*/ 	.short	(.L_27 - .L_26)


	//   ....[0]....
.L_26:
        /*007c*/ 	.word	0xffffffff


	//----- nvinfo : EIATTR_COOP_GROUP_INSTR_OFFSETS
	.align		4
.L_27:
        /*0080*/ 	.byte	0x04, 0x28
        /*0082*/ 	.short	(.L_29 - .L_28)


	//   ....[0]....
.L_28:
        /*0084*/ 	.word	0x00000fc0


	//----- nvinfo : EIATTR_VRC_CTA_INIT_COUNT
	.align		4
.L_29:
        /*0088*/ 	.byte	0x02, 0x4a
	.zero		1
	.zero		1


	//----- nvinfo : EIATTR_EXIT_INSTR_OFFSETS
	.align		4
        /*008c*/ 	.byte	0x04, 0x1c
        /*008e*/ 	.short	(.L_31 - .L_30)


	//   ....[0]....
.L_30:
        /*0090*/ 	.word	0x000010f0


	//   ....[1]....
        /*0094*/ 	.word	0x00001140


	//----- nvinfo : EIATTR_CRS_STACK_SIZE
	.align		4
.L_31:
        /*0098*/ 	.byte	0x04, 0x1e
        /*009a*/ 	.short	(.L_33 - .L_32)
.L_32:
        /*009c*/ 	.word	0x00000000


	//----- nvinfo : EIATTR_CBANK_PARAM_SIZE
	.align		4
.L_33:
        /*00a0*/ 	.byte	0x03, 0x19
        /*00a2*/ 	.short	0x0024


	//----- nvinfo : EIATTR_PARAM_CBANK
	.align		4
        /*00a4*/ 	.byte	0x04, 0x0a
        /*00a6*/ 	.short	(.L_35 - .L_34)
	.align		4
.L_34:
        /*00a8*/ 	.word	index@(.nv.constant0._Z13tile_mm_asyncPfS_S_iii)
        /*00ac*/ 	.short	0x0380
        /*00ae*/ 	.short	0x0024


	//----- nvinfo : EIATTR_SW_WAR
	.align		4
.L_35:
        /*00b0*/ 	.byte	0x04, 0x36
        /*00b2*/ 	.short	(.L_37 - .L_36)
.L_36:
        /*00b4*/ 	.word	0x00000008
.L_37:


//--------------------- .nv.info._Z12tile_mm_syncPfS_S_iii --------------------------
	.section	.nv.info._Z12tile_mm_syncPfS_S_iii,"",@"SHT_CUDA_INFO"
	.sectionflags	@""
	.align	4


	//----- nvinfo : EIATTR_CUDA_API_VERSION
	.align		4
        /*0000*/ 	.byte	0x04, 0x37
        /*0002*/ 	.short	(.L_39 - .L_38)
.L_38:
        /*0004*/ 	.word	0x00000082


	//----- nvinfo : EIATTR_KPARAM_INFO
	.align		4
.L_39:
        /*0008*/ 	.byte	0x04, 0x17
        /*000a*/ 	.short	(.L_41 - .L_40)
.L_40:
        /*000c*/ 	.word	0x00000000
        /*0010*/ 	.short	0x0005
        /*0012*/ 	.short	0x0020
        /*0014*/ 	.byte	0x00, 0xf0, 0x11, 0x00


	//----- nvinfo : EIATTR_KPARAM_INFO
	.align		4
.L_41:
        /*0018*/ 	.byte	0x04, 0x17
        /*001a*/ 	.short	(.L_43 - .L_42)
.L_42:
        /*001c*/ 	.word	0x00000000
        /*0020*/ 	.short	0x0004
        /*0022*/ 	.short	0x001c
        /*0024*/ 	.byte	0x00, 0xf0, 0x11, 0x00


	//----- nvinfo : EIATTR_KPARAM_INFO
	.align		4
.L_43:
        /*0028*/ 	.byte	0x04, 0x17
        /*002a*/ 	.short	(.L_45 - .L_44)
.L_44:
        /*002c*/ 	.word	0x00000000
        /*0030*/ 	.short	0x0003
        /*0032*/ 	.short	0x0018
        /*0034*/ 	.byte	0x00, 0xf0, 0x11, 0x00


	//----- nvinfo : EIATTR_KPARAM_INFO
	.align		4
.L_45:
        /*0038*/ 	.byte	0x04, 0x17
        /*003a*/ 	.short	(.L_47 - .L_46)
.L_46:
        /*003c*/ 	.word	0x00000000
        /*0040*/ 	.short	0x0002
        /*0042*/ 	.short	0x0010
        /*0044*/ 	.byte	0x00, 0xf5, 0x21, 0x00


	//----- nvinfo : EIATTR_KPARAM_INFO
	.align		4
.L_47:
        /*0048*/ 	.byte	0x04, 0x17
        /*004a*/ 	.short	(.L_49 - .L_48)
.L_48:
        /*004c*/ 	.word	0x00000000
        /*0050*/ 	.short	0x0001
        /*0052*/ 	.short	0x0008
        /*0054*/ 	.byte	0x00, 0xf5, 0x21, 0x00


	//----- nvinfo : EIATTR_KPARAM_INFO
	.align		4
.L_49:
        /*0058*/ 	.byte	0x04, 0x17
        /*005a*/ 	.short	(.L_51 - .L_50)
.L_50:
        /*005c*/ 	.word	0x00000000
        /*0060*/ 	.short	0x0000
        /*0062*/ 	.short	0x0000
        /*0064*/ 	.byte	0x00, 0xf5, 0x21, 0x00


	//----- nvinfo : EIATTR_SPARSE_MMA_MASK
	.align		4
.L_51:
        /*0068*/ 	.byte	0x03, 0x50
        /*006a*/ 	.short	0x0000


	//----- nvinfo : EIATTR_MAXREG_COUNT
	.align		4
        /*006c*/ 	.byte	0x03, 0x1b
        /*006e*/ 	.short	0x00ff


	//----- nvinfo : EIATTR_NUM_BARRIERS
	.align		4
        /*0070*/ 	.byte	0x02, 0x4c
        /*0072*/ 	.byte	0x01
	.zero		1


	//----- nvinfo : EIATTR_MERCURY_ISA_VERSION
	.align		4
        /*0074*/ 	.byte	0x03, 0x5f
        /*0076*/ 	.short	0x0101


	//----- nvinfo : EIATTR_VRC_CTA_INIT_COUNT
	.align		4
        /*0078*/ 	.byte	0x02, 0x4a
	.zero		1
	.zero		1


	//----- nvinfo : EIATTR_EXIT_INSTR_OFFSETS
	.align		4
        /*007c*/ 	.byte	0x04, 0x1c
        /*007e*/ 	.short	(.L_53 - .L_52)


	//   ....[0]....
.L_52:
        /*0080*/ 	.word	0x00000ce0


	//   ....[1]....
        /*0084*/ 	.word	0x00000d30


	//----- nvinfo : EIATTR_CBANK_PARAM_SIZE
	.align		4
.L_53:
        /*0088*/ 	.byte	0x03, 0x19
        /*008a*/ 	.short	0x0024


	//----- nvinfo : EIATTR_PARAM_CBANK
	.align		4
        /*008c*/ 	.byte	0x04, 0x0a
        /*008e*/ 	.short	(.L_55 - .L_54)
	.align		4
.L_54:
        /*0090*/ 	.word	index@(.nv.constant0._Z12tile_mm_syncPfS_S_iii)
        /*0094*/ 	.short	0x0380
        /*0096*/ 	.short	0x0024


	//----- nvinfo : EIATTR_SW_WAR
	.align		4
.L_55:
        /*0098*/ 	.byte	0x04, 0x36
        /*009a*/ 	.short	(.L_57 - .L_56)
.L_56:
        /*009c*/ 	.word	0x00000008
.L_57:


//--------------------- .nv.callgraph             --------------------------
	.section	.nv.callgraph,"",@"SHT_CUDA_CALLGRAPH"
	.align	4
	.sectionentsize	8
	.align		4
        /*0000*/ 	.word	0x00000000
	.align		4
        /*0004*/ 	.word	0xffffffff
	.align		4
        /*0008*/ 	.word	0x00000000
	.align		4
        /*000c*/ 	.word	0xfffffffe
	.align		4
        /*0010*/ 	.word	0x00000000
	.align		4
        /*0014*/ 	.word	0xfffffffd
	.align		4
        /*0018*/ 	.word	0x00000000
	.align		4
        /*001c*/ 	.word	0xfffffffc


//--------------------- .text._Z13tile_mm_asyncPfS_S_iii --------------------------
	.section	.text._Z13tile_mm_asyncPfS_S_iii,"ax",@progbits
	.align	128
        .global         _Z13tile_mm_asyncPfS_S_iii
        .type           _Z13tile_mm_asyncPfS_S_iii,@function
        .size           _Z13tile_mm_asyncPfS_S_iii,(.L_x_32 - _Z13tile_mm_asyncPfS_S_iii)
        .other          _Z13tile_mm_asyncPfS_S_iii,@"STO_CUDA_ENTRY STV_DEFAULT"
_Z13tile_mm_asyncPfS_S_iii:
.text._Z13tile_mm_asyncPfS_S_iii:
[----:B------:R-:W-:Y:S08]  /*0000*/  LDC R1, c[0x0][0x37c] ;  /* 0x0000df00ff017b82 */ /* 0x000ff00000000800 */
[----:B------:R-:W1:Y:S01]  /*0010*/  LDC R7, c[0x0][0x3a0] ;  /* 0x0000e800ff077b82 */ /* 0x000e620000000800 */
[----:B------:R-:W2:Y:S01]  /*0020*/  LDCU UR10, c[0x0][0x360] ;  /* 0x00006c00ff0a77ac */ /* 0x000ea20008000800 */
[----:B------:R-:W-:Y:S01]  /*0030*/  IMAD.MOV.U32 R9, RZ, RZ, RZ ;  /* 0x000000ffff097224 */ /* 0x000fe200078e00ff */
[----:B------:R-:W3:Y:S05]  /*0040*/  LDCU UR11, c[0x0][0x364] ;  /* 0x00006c80ff0b77ac */ /* 0x000eea0008000800 */
[----:B------:R-:W2:Y:S01]  /*0050*/  S2UR UR4, SR_CTAID.X ;  /* 0x00000000000479c3 */ /* 0x000ea20000002500 */
[----:B------:R-:W4:Y:S07]  /*0060*/  LDCU.64 UR8, c[0x0][0x358] ;  /* 0x00006b00ff0877ac */ /* 0x000f2e0008000a00 */
[----:B------:R-:W3:Y:S01]  /*0070*/  S2UR UR5, SR_CTAID.Y ;  /* 0x00000000000579c3 */ /* 0x000ee20000002600 */
[----:B-1----:R-:W-:Y:S01]  /*0080*/  ISETP.GE.AND P0, PT, R7, 0x1, PT ;  /* 0x000000010700780c */ /* 0x002fe20003f06270 */
[----:B--2---:R-:W-:-:S02]  /*0090*/  UIMAD UR4, UR4, UR10, URZ ;  /* 0x0000000a040472a4 */ /* 0x004fc4000f8e02ff */
[----:B---3--:R-:W-:-:S10]  /*00a0*/  UIMAD UR5, UR5, UR11, URZ ;  /* 0x0000000b050572a4 */ /* 0x008fd4000f8e02ff */
[----:B----4-:R-:W-:Y:S05]  /*00b0*/  @!P0 BRA `(.L_x_0) ;  /* 0x0000000c00f08947 */ /* 0x010fea0003800000 */
[----:B------:R-:W1:Y:S01]  /*00c0*/  S2R R13, SR_TID.Y ;  /* 0x00000000000d7919 */ /* 0x000e620000002200 */
[----:B------:R-:W2:Y:S01]  /*00d0*/  S2UR UR7, SR_CgaCtaId ;  /* 0x00000000000779c3 */ /* 0x000ea20000008800 */
[----:B------:R-:W-:Y:S01]  /*00e0*/  IMAD R0, R7, UR4, RZ ;  /* 0x0000000407007c24 */ /* 0x000fe2000f8e02ff */
[----:B------:R-:W-:Y:S01]  /*00f0*/  UMOV UR6, 0x400 ;  /* 0x0000040000067882 */ /* 0x000fe20000000000 */
[----:B------:R-:W1:Y:S01]  /*0100*/  S2R R10, SR_TID.Z ;  /* 0x00000000000a7919 */ /* 0x000e620000002300 */
[----:B------:R-:W-:Y:S02]  /*0110*/  IMAD.MOV.U32 R9, RZ, RZ, RZ ;  /* 0x000000ffff097224 */ /* 0x000fe400078e00ff */
[----:B------:R-:W-:Y:S01]  /*0120*/  IMAD.IADD R8, R0, 0x1, R7 ;  /* 0x0000000100087824 */ /* 0x000fe200078e0207 */
[----:B------:R-:W3:Y:S01]  /*0130*/  S2R R5, SR_TID.X ;  /* 0x0000000000057919 */ /* 0x000ee20000002100 */
[----:B------:R-:W4:Y:S01]  /*0140*/  LDC R16, c[0x0][0x368] ;  /* 0x0000da00ff107b82 */ /* 0x000f220000000800 */
[----:B------:R-:W-:-:S02]  /*0150*/  IMAD.MOV.U32 R11, RZ, RZ, RZ ;  /* 0x000000ffff0b7224 */ /* 0x000fc400078e00ff */
[----:B------:R-:W-:-:S04]  /*0160*/  IMAD.IADD R14, R8, 0x1, R7 ;  /* 0x00000001080e7824 */ /* 0x000fc800078e0207 */
[----:B------:R-:W-:Y:S01]  /*0170*/  IMAD.IADD R18, R14, 0x1, R7 ;  /* 0x000000010e127824 */ /* 0x000fe200078e0207 */
[----:B------:R-:W5:Y:S01]  /*0180*/  LDC.64 R2, c[0x0][0x380] ;  /* 0x0000e000ff027b82 */ /* 0x000f620000000a00 */
[----:B--2---:R-:W-:Y:S01]  /*0190*/  ULEA UR6, UR7, UR6, 0x18 ;  /* 0x0000000607067291 */ /* 0x004fe2000f8ec0ff */
[----:B----4-:R-:W-:Y:S02]  /*01a0*/  IMAD R16, R16, UR11, RZ ;  /* 0x0000000b10107c24 */ /* 0x010fe4000f8e02ff */
[----:B-1----:R-:W-:-:S03]  /*01b0*/  IMAD R10, R10, UR11, R13 ;  /* 0x0000000b0a0a7c24 */ /* 0x002fc6000f8e020d */
[----:B------:R-:W-:Y:S01]  /*01c0*/  LEA R13, R13, UR6, 0x2 ;  /* 0x000000060d0d7c11 */ /* 0x000fe2000f8e10ff */
[----:B------:R-:W-:Y:S02]  /*01d0*/  IMAD R15, R16, UR10, RZ ;  /* 0x0000000a100f7c24 */ /* 0x000fe4000f8e02ff */
[----:B---3--:R-:W-:Y:S01]  /*01e0*/  IMAD R10, R10, UR10, R5 ;  /* 0x0000000a0a0a7c24 */ /* 0x008fe2000f8e0205 */
[----:B------:R-:W-:Y:S01]  /*01f0*/  LEA R12, R5, UR6, 0x4 ;  /* 0x00000006050c7c11 */ /* 0x000fe2000f8e20ff */
[----:B------:R-:W-:Y:S02]  /*0200*/  IMAD R16, R16, UR10, RZ ;  /* 0x0000000a10107c24 */ /* 0x000fe4000f8e02ff */
[C---:B-----5:R-:W-:Y:S01]  /*0210*/  IMAD.WIDE.U32 R2, R10.reuse, 0x4, R2 ;  /* 0x000000040a027825 */ /* 0x060fe200078e0002 */
[----:B------:R-:W-:-:S07]  /*0220*/  LEA R17, R10, UR6, 0x2 ;  /* 0x000000060a117c11 */ /* 0x000fce000f8e10ff */
.L_x_25:
[----:B------:R-:W1:Y:S01]  /*0230*/  LDCU UR10, c[0x0][0x39c] ;  /* 0x00007380ff0a77ac */ /* 0x000e620008000800 */
[----:B------:R-:W-:Y:S01]  /*0240*/  ISETP.GT.U32.AND P1, PT, R10, 0x3, PT ;  /* 0x000000030a00780c */ /* 0x000fe20003f24070 */
[----:B------:R-:W-:Y:S01]  /*0250*/  BSSY.RECONVERGENT B0, `(.L_x_1) ;  /* 0x0000019000007945 */ /* 0x000fe20003800200 */
[----:B-1----:R-:W-:-:S04]  /*0260*/  IMAD R19, R11, UR10, RZ ;  /* 0x0000000a0b137c24 */ /* 0x002fc8000f8e02ff */
[----:B------:R-:W-:-:S07]  /*0270*/  VIADD R7, R19, UR10 ;  /* 0x0000000a13077c36 */ /* 0x000fce0008000000 */
[----:B------:R-:W-:Y:S05]  /*0280*/  @P1 BRA `(.L_x_2) ;  /* 0x0000000000541947 */ /* 0x000fea0003800000 */
[C---:B------:R-:W-:Y:S01]  /*0290*/  IADD3 R23, P0, PT, R0.reuse, R11, RZ ;  /* 0x0000000b00177210 */ /* 0x040fe20007f1e0ff */
[----:B------:R-:W-:Y:S02]  /*02a0*/  IMAD.MOV.U32 R21, RZ, RZ, R17 ;  /* 0x000000ffff157224 */ /* 0x000fe400078e0011 */
[----:B------:R-:W-:Y:S01]  /*02b0*/  IMAD.MOV.U32 R6, RZ, RZ, R10 ;  /* 0x000000ffff067224 */ /* 0x000fe200078e000a */
[----:B------:R-:W-:Y:S01]  /*02c0*/  LEA R22, P2, R23, R2, 0x2 ;  /* 0x0000000217167211 */ /* 0x000fe200078410ff */
[----:B------:R-:W-:Y:S01]  /*02d0*/  IMAD.MOV.U32 R20, RZ, RZ, RZ ;  /* 0x000000ffff147224 */ /* 0x000fe200078e00ff */
[----:B------:R-:W-:-:S04]  /*02e0*/  LEA.HI.X.SX32 R4, R0, RZ, 0x1, P0 ;  /* 0x000000ff00047211 */ /* 0x000fc800000f0eff */
[----:B------:R-:W-:-:S07]  /*02f0*/  LEA.HI.X R23, R23, R3, R4, 0x2, P2 ;  /* 0x0000000317177211 */ /* 0x000fce00010f1404 */
.L_x_3:
[C---:B------:R-:W-:Y:S01]  /*0300*/  IADD3 R6, P0, PT, R15.reuse, R6, RZ ;  /* 0x000000060f067210 */ /* 0x040fe20007f1e0ff */
[----:B------:R-:W-:Y:S01]  /*0310*/  IMAD.MOV.U32 R4, RZ, RZ, R22 ;  /* 0x000000ffff047224 */ /* 0x000fe200078e0016 */
[C---:B------:R-:W-:Y:S01]  /*0320*/  LEA R22, P2, R15.reuse, R22, 0x2 ;  /* 0x000000160f167211 */ /* 0x040fe200078410ff */
[----:B------:R-:W-:Y:S02]  /*0330*/  IMAD.MOV.U32 R5, RZ, RZ, R23 ;  /* 0x000000ffff057224 */ /* 0x000fe400078e0017 */
[----:B------:R-:W-:Y:S01]  /*0340*/  IMAD.X R20, RZ, RZ, R20, P0 ;  /* 0x000000ffff147224 */ /* 0x000fe200000e0614 */
[----:B------:R-:W-:Y:S02]  /*0350*/  ISETP.GE.U32.AND P0, PT, R6, 0x4, PT ;  /* 0x000000040600780c */ /* 0x000fe40003f06070 */
[----:B------:R-:W-:Y:S01]  /*0360*/  @!PT LDS RZ, [RZ] ;  /* 0x00000000fffff984 */ /* 0x000fe20000000800 */
[----:B------:R-:W-:Y:S01]  /*0370*/  @!PT LDS RZ, [RZ] ;  /* 0x00000000fffff984 */ /* 0x000fe20000000800 */
[----:B------:R-:W-:Y:S01]  /*0380*/  @!PT LDS RZ, [RZ] ;  /* 0x00000000fffff984 */ /* 0x000fe20000000800 */
[----:B------:R1:W-:Y:S01]  /*0390*/  LDGSTS.E [R21], desc[UR8][R4.64] ;  /* 0x0000000004157fae */ /* 0x0003e2000b9a1008 */
[----:B------:R-:W-:Y:S02]  /*03a0*/  LEA.HI.X R23, R15, R23, RZ, 0x2, P2 ;  /* 0x000000170f177211 */ /* 0x000fe400010f14ff */
[----:B------:R-:W-:Y:S01]  /*03b0*/  ISETP.GE.U32.AND.EX P0, PT, R20, RZ, PT, P0 ;  /* 0x000000ff1400720c */ /* 0x000fe20003f06100 */
[----:B-1----:R-:W-:-:S12]  /*03c0*/  IMAD R21, R16, 0x4, R21 ;  /* 0x0000000410157824 */ /* 0x002fd800078e0215 */
[----:B------:R-:W-:Y:S05]  /*03d0*/  @!P0 BRA `(.L_x_3) ;  /* 0xfffffffc00c88947 */ /* 0x000fea000383ffff */
.L_x_2:
[----:B------:R-:W-:Y:S05]  /*03e0*/  BSYNC.RECONVERGENT B0 ;  /* 0x0000000000007941 */ /* 0x000fea0003800200 */
.L_x_1:
[----:B------:R-:W0:Y:S01]  /*03f0*/  LDGDEPBAR ;  /* 0x00000000000079af */ /* 0x000e220000000000 */
[----:B------:R-:W-:Y:S01]  /*0400*/  BSSY.RECONVERGENT B0, `(.L_x_4) ;  /* 0x0000019000007945 */ /* 0x000fe20003800200 */
[----:B------:R-:W-:-:S03]  /*0410*/  VIADD R6, R7, UR10 ;  /* 0x0000000a07067c36 */ /* 0x000fc60008000000 */
[----:B------:R-:W-:Y:S05]  /*0420*/  @P1 BRA `(.L_x_5) ;  /* 0x0000000000581947 */ /* 0x000fea0003800000 */
[----:B------:R-:W1:Y:S01]  /*0430*/  S2R R21, SR_CgaCtaId ;  /* 0x0000000000157919 */ /* 0x000e620000008800 */
[----:B------:R-:W2:Y:S01]  /*0440*/  LDCU.64 UR6, c[0x0][0x380] ;  /* 0x00007000ff0677ac */ /* 0x000ea20008000a00 */
[C---:B------:R-:W-:Y:S01]  /*0450*/  IADD3 R4, P0, PT, R8.reuse, R11, RZ ;  /* 0x0000000b08047210 */ /* 0x040fe20007f1e0ff */
[----:B------:R-:W-:Y:S01]  /*0460*/  IMAD.MOV.U32 R23, RZ, RZ, RZ ;  /* 0x000000ffff177224 */ /* 0x000fe200078e00ff */
[----:B------:R-:W-:Y:S02]  /*0470*/  MOV R20, 0x400 ;  /* 0x0000040000147802 */ /* 0x000fe40000000f00 */
[----:B------:R-:W-:Y:S02]  /*0480*/  LEA.HI.X.SX32 R5, R8, RZ, 0x1, P0 ;  /* 0x000000ff08057211 */ /* 0x000fe400000f0eff */
[----:B--2---:R-:W-:-:S04]  /*0490*/  LEA R25, P2, R4, UR6, 0x2 ;  /* 0x0000000604197c11 */ /* 0x004fc8000f8410ff */
[----:B------:R-:W-:Y:S02]  /*04a0*/  LEA.HI.X R22, R4, UR7, R5, 0x2, P2 ;  /* 0x0000000704167c11 */ /* 0x000fe400090f1405 */
[----:B-1----:R-:W-:Y:S01]  /*04b0*/  LEA R27, R21, R20, 0x18 ;  /* 0x00000014151b7211 */ /* 0x002fe200078ec0ff */
[----:B------:R-:W-:-:S07]  /*04c0*/  IMAD.MOV.U32 R20, RZ, RZ, R10 ;  /* 0x000000ffff147224 */ /* 0x000fce00078e000a */
.L_x_6:
[C---:B------:R-:W-:Y:S01]  /*04d0*/  LEA R4, P0, R20.reuse, R25, 0x2 ;  /* 0x0000001914047211 */ /* 0x040fe200078010ff */
[----:B------:R-:W-:-:S03]  /*04e0*/  IMAD R21, R20, 0x4, R27 ;  /* 0x0000000414157824 */ /* 0x000fc600078e021b */
[----:B------:R-:W-:Y:S02]  /*04f0*/  LEA.HI.X R5, R20, R22, R23, 0x2, P0 ;  /* 0x0000001614057211 */ /* 0x000fe400000f1417 */
[----:B------:R-:W-:-:S03]  /*0500*/  IADD3 R20, P0, PT, R15, R20, RZ ;  /* 0x000000140f147210 */ /* 0x000fc60007f1e0ff */
[----:B------:R-:W-:Y:S01]  /*0510*/  @!PT LDS RZ, [RZ] ;  /* 0x00000000fffff984 */ /* 0x000fe20000000800 */
[----:B------:R-:W-:Y:S01]  /*0520*/  @!PT LDS RZ, [RZ] ;  /* 0x00000000fffff984 */ /* 0x000fe20000000800 */
[----:B------:R-:W-:Y:S01]  /*0530*/  @!PT LDS RZ, [RZ] ;  /* 0x00000000fffff984 */ /* 0x000fe20000000800 */
[----:B------:R1:W-:Y:S02]  /*0540*/  LDGSTS.E [R21+0x10], desc[UR8][R4.64] ;  /* 0x0001000004157fae */ /* 0x0003e4000b9a1008 */
[----:B------:R-:W-:Y:S01]  /*0550*/  IMAD.X R23, RZ, RZ, R23, P0 ;  /* 0x000000ffff177224 */ /* 0x000fe200000e0617 */
[----:B------:R-:W-:-:S04]  /*0560*/  ISETP.GE.U32.AND P0, PT, R20, 0x4, PT ;  /* 0x000000041400780c */ /* 0x000fc80003f06070 */
[----:B------:R-:W-:-:S13]  /*0570*/  ISETP.GE.U32.AND.EX P0, PT, R23, RZ, PT, P0 ;  /* 0x000000ff1700720c */ /* 0x000fda0003f06100 */
[----:B-1----:R-:W-:Y:S05]  /*0580*/  @!P0 BRA `(.L_x_6) ;  /* 0xfffffffc00d08947 */ /* 0x002fea000383ffff */
.L_x_5:
[----:B------:R-:W-:Y:S05]  /*0590*/  BSYNC.RECONVERGENT B0 ;  /* 0x0000000000007941 */ /* 0x000fea0003800200 */
.L_x_4:
[----:B------:R-:W0:Y:S01]  /*05a0*/  LDGDEPBAR ;  /* 0x00000000000079af */ /* 0x000e220000000000 */
[----:B------:R-:W-:Y:S04]  /*05b0*/  BSSY.RECONVERGENT B0, `(.L_x_7) ;  /* 0x0000018000007945 */ /* 0x000fe80003800200 */
        /* <DEDUP_REMOVED lines=11> */
.L_x_9:
        /* <DEDUP_REMOVED lines=12> */
.L_x_8:
[----:B------:R-:W-:Y:S05]  /*0730*/  BSYNC.RECONVERGENT B0 ;  /* 0x0000000000007941 */ /* 0x000fea0003800200 */
.L_x_7:
        /* <DEDUP_REMOVED lines=13> */
.L_x_12:
        /* <DEDUP_REMOVED lines=12> */
.L_x_11:
[----:B------:R-:W-:Y:S05]  /*08d0*/  BSYNC.RECONVERGENT B0 ;  /* 0x0000000000007941 */ /* 0x000fea0003800200 */
.L_x_10:
[----:B------:R-:W0:Y:S01]  /*08e0*/  LDGDEPBAR ;  /* 0x00000000000079af */ /* 0x000e220000000000 */
[----:B------:R-:W-:Y:S04]  /*08f0*/  BSSY.RECONVERGENT B0, `(.L_x_13) ;  /* 0x0000018000007945 */ /* 0x000fe80003800200 */
[----:B------:R-:W-:Y:S05]  /*0900*/  @P1 BRA `(.L_x_14) ;  /* 0x0000000000581947 */ /* 0x000fea0003800000 */
[----:B------:R-:W1:Y:S01]  /*0910*/  S2R R20, SR_CgaCtaId ;  /* 0x0000000000147919 */ /* 0x000e620000008800 */
[----:B------:R-:W2:Y:S01]  /*0920*/  LDCU.64 UR6, c[0x0][0x388] ;  /* 0x00007100ff0677ac */ /* 0x000ea20008000a00 */
[C---:B------:R-:W-:Y:S01]  /*0930*/  IADD3 R4, P0, PT, R19.reuse, UR5, RZ ;  /* 0x0000000513047c10 */ /* 0x040fe2000ff1e0ff */
[----:B------:R-:W-:Y:S01]  /*0940*/  IMAD.MOV.U32 R21, RZ, RZ, RZ ;  /* 0x000000ffff157224 */ /* 0x000fe200078e00ff */
[----:B------:R-:W-:Y:S02]  /*0950*/  MOV R5, 0x400 ;  /* 0x0000040000057802 */ /* 0x000fe40000000f00 */
[----:B------:R-:W-:Y:S02]  /*0960*/  LEA.HI.X.SX32 R19, R19, RZ, 0x1, P0 ;  /* 0x000000ff13137211 */ /* 0x000fe400000f0eff */
[----:B--2---:R-:W-:-:S04]  /*0970*/  LEA R23, P2, R4, UR6, 0x2 ;  /* 0x0000000604177c11 */ /* 0x004fc8000f8410ff */
[----:B------:R-:W-:Y:S02]  /*0980*/  LEA.HI.X R22, R4, UR7, R19, 0x2, P2 ;  /* 0x0000000704167c11 */ /* 0x000fe400090f1413 */
[----:B-1----:R-:W-:Y:S01]  /*0990*/  LEA R25, R20, R5, 0x18 ;  /* 0x0000000514197211 */ /* 0x002fe200078ec0ff */
[----:B------:R-:W-:-:S07]  /*09a0*/  IMAD.MOV.U32 R20, RZ, RZ, R10 ;  /* 0x000000ffff147224 */ /* 0x000fce00078e000a */
.L_x_15:
        /* <DEDUP_REMOVED lines=12> */
.L_x_14:
[----:B------:R-:W-:Y:S05]  /*0a70*/  BSYNC.RECONVERGENT B0 ;  /* 0x0000000000007941 */ /* 0x000fea0003800200 */
.L_x_13:
        /* <DEDUP_REMOVED lines=13> */
.L_x_18:
        /* <DEDUP_REMOVED lines=12> */
.L_x_17:
[----:B------:R-:W-:Y:S05]  /*0c10*/  BSYNC.RECONVERGENT B0 ;  /* 0x0000000000007941 */ /* 0x000fea0003800200 */
.L_x_16:
        /* <DEDUP_REMOVED lines=13> */
.L_x_21:
        /* <DEDUP_REMOVED lines=12> */
.L_x_20:
[----:B------:R-:W-:Y:S05]  /*0db0*/  BSYNC.RECONVERGENT B0 ;  /* 0x0000000000007941 */ /* 0x000fea0003800200 */
.L_x_19:
[----:B------:R-:W-:Y:S01]  /*0dc0*/  VIADD R6, R6, UR10 ;  /* 0x0000000a06067c36 */ /* 0x000fe20008000000 */
[----:B------:R-:W0:Y:S01]  /*0dd0*/  LDGDEPBAR ;  /* 0x00000000000079af */ /* 0x000e220000000000 */
[----:B------:R-:W-:Y:S03]  /*0de0*/  BSSY.RECONVERGENT B0, `(.L_x_22) ;  /* 0x0000018000007945 */ /* 0x000fe60003800200 */
[----:B------:R-:W-:-:S04]  /*0df0*/  IADD3 R4, P0, PT, R6, UR5, RZ ;  /* 0x0000000506047c10 */ /* 0x000fc8000ff1e0ff */
[----:B------:R-:W-:Y:S01]  /*0e00*/  LEA.HI.X.SX32 R5, R6, RZ, 0x1, P0 ;  /* 0x000000ff06057211 */ /* 0x000fe200000f0eff */
[----:B------:R-:W-:Y:S08]  /*0e10*/  @P1 BRA `(.L_x_23) ;  /* 0x0000000000501947 */ /* 0x000ff00003800000 */
[----:B------:R-:W1:Y:S01]  /*0e20*/  S2R R20, SR_CgaCtaId ;  /* 0x0000000000147919 */ /* 0x000e620000008800 */
[----:B------:R-:W2:Y:S01]  /*0e30*/  LDCU.64 UR6, c[0x0][0x388] ;  /* 0x00007100ff0677ac */ /* 0x000ea20008000a00 */
[----:B------:R-:W-:Y:S01]  /*0e40*/  MOV R7, 0x400 ;  /* 0x0000040000077802 */ /* 0x000fe20000000f00 */
[----:B------:R-:W-:Y:S02]  /*0e50*/  IMAD.MOV.U32 R6, RZ, RZ, R10 ;  /* 0x000000ffff067224 */ /* 0x000fe400078e000a */
[----:B------:R-:W-:Y:S01]  /*0e60*/  IMAD.MOV.U32 R19, RZ, RZ, RZ ;  /* 0x000000ffff137224 */ /* 0x000fe200078e00ff */
[----:B--2---:R-:W-:Y:S02]  /*0e70*/  LEA R21, P0, R4, UR6, 0x2 ;  /* 0x0000000604157c11 */ /* 0x004fe4000f8010ff */
[----:B-1----:R-:W-:Y:S02]  /*0e80*/  LEA R23, R20, R7, 0x18 ;  /* 0x0000000714177211 */ /* 0x002fe400078ec0ff */
[----:B------:R-:W-:-:S09]  /*0e90*/  LEA.HI.X R20, R4, UR7, R5, 0x2, P0 ;  /* 0x0000000704147c11 */ /* 0x000fd200080f1405 */
.L_x_24:
        /* <DEDUP_REMOVED lines=12> */
.L_x_23:
[----:B------:R-:W-:Y:S05]  /*0f60*/  BSYNC.RECONVERGENT B0 ;  /* 0x0000000000007941 */ /* 0x000fea0003800200 */
.L_x_22:
[----:B------:R-:W0:Y:S01]  /*0f70*/  LDGDEPBAR ;  /* 0x00000000000079af */ /* 0x000e220000000000 */
[----:B------:R-:W1:Y:S01]  /*0f80*/  LDCU UR6, c[0x0][0x3a0] ;  /* 0x00007400ff0677ac */ /* 0x000e620008000800 */
[----:B------:R-:W-:-:S05]  /*0f90*/  VIADD R11, R11, 0x4 ;  /* 0x000000040b0b7836 */ /* 0x000fca0000000000 */
[----:B-1----:R-:W-:Y:S01]  /*0fa0*/  ISETP.GE.AND P0, PT, R11, UR6, PT ;  /* 0x000000060b007c0c */ /* 0x002fe2000bf06270 */
[----:B------:R-:W-:-:S04]  /*0fb0*/  DEPBAR.LE SB0, 0x0 ;  /* 0x000080000000791a */ /* 0x000fc80000000000 */
[----:B------:R-:W-:Y:S06]  /*0fc0*/  BAR.SYNC.DEFER_BLOCKING 0x0 ;  /* 0x0000000000007b1d */ /* 0x000fec0000010000 */
[----:B------:R-:W-:Y:S04]  /*0fd0*/  LDS R19, [R13+0x40] ;  /* 0x000040000d137984 */ /* 0x000fe80000000800 */
[----:B------:R-:W1:Y:S04]  /*0fe0*/  LDS.128 R4, [R12] ;  /* 0x000000000c047984 */ /* 0x000e680000000c00 */
[----:B------:R-:W2:Y:S04]  /*0ff0*/  LDS R20, [R13+0x50] ;  /* 0x000050000d147984 */ /* 0x000ea80000000800 */
[----:B------:R-:W3:Y:S04]  /*1000*/  LDS R21, [R13+0x60] ;  /* 0x000060000d157984 */ /* 0x000ee80000000800 */
[----:B------:R-:W4:Y:S01]  /*1010*/  LDS R22, [R13+0x70] ;  /* 0x000070000d167984 */ /* 0x000f220000000800 */
[----:B-1----:R-:W-:-:S04]  /*1020*/  FFMA R4, R4, R19, R9 ;  /* 0x0000001304047223 */ /* 0x002fc80000000009 */
[----:B--2---:R-:W-:-:S04]  /*1030*/  FFMA R5, R5, R20, R4 ;  /* 0x0000001405057223 */ /* 0x004fc80000000004 */
[----:B---3--:R-:W-:-:S04]  /*1040*/  FFMA R6, R6, R21, R5 ;  /* 0x0000001506067223 */ /* 0x008fc80000000005 */
[----:B----4-:R-:W-:Y:S01]  /*1050*/  FFMA R9, R7, R22, R6 ;  /* 0x0000001607097223 */ /* 0x010fe20000000006 */
[----:B------:R-:W-:Y:S06]  /*1060*/  BAR.SYNC.DEFER_BLOCKING 0x0 ;  /* 0x0000000000007b1d */ /* 0x000fec0000010000 */
[----:B------:R-:W-:Y:S05]  /*1070*/  @!P0 BRA `(.L_x_25) ;  /* 0xfffffff0006c8947 */ /* 0x000fea000383ffff */
.L_x_0:
[----:B------:R-:W1:Y:S01]  /*1080*/  S2R R5, SR_TID.Y ;  /* 0x0000000000057919 */ /* 0x000e620000002200 */
[----:B------:R-:W2:Y:S01]  /*1090*/  LDCU.64 UR6, c[0x0][0x398] ;  /* 0x00007300ff0677ac */ /* 0x000ea20008000a00 */
[----:B------:R-:W3:Y:S01]  /*10a0*/  S2R R0, SR_TID.X ;  /* 0x0000000000007919 */ /* 0x000ee20000002100 */
[----:B-1----:R-:W-:Y:S02]  /*10b0*/  VIADD R5, R5, UR5 ;  /* 0x0000000505057c36 */ /* 0x002fe40008000000 */
[----:B---3--:R-:W-:-:S03]  /*10c0*/  VIADD R0, R0, UR4 ;  /* 0x0000000400007c36 */ /* 0x008fc60008000000 */
[----:B--2---:R-:W-:-:S04]  /*10d0*/  ISETP.GE.AND P0, PT, R5, UR7, PT ;  /* 0x0000000705007c0c */ /* 0x004fc8000bf06270 */
[----:B------:R-:W-:-:S13]  /*10e0*/  ISETP.GE.OR P0, PT, R0, UR6, P0 ;  /* 0x0000000600007c0c */ /* 0x000fda0008706670 */
[----:B------:R-:W-:Y:S05]  /*10f0*/  @P0 EXIT ;  /* 0x000000000000094d */ /* 0x000fea0003800000 */
[----:B------:R-:W1:Y:S01]  /*1100*/  LDC.64 R2, c[0x0][0x390] ;  /* 0x0000e400ff027b82 */ /* 0x000e620000000a00 */
[----:B------:R-:W-:-:S04]  /*1110*/  IMAD R5, R0, UR7, R5 ;  /* 0x0000000700057c24 */ /* 0x000fc8000f8e0205 */
[----:B-1----:R-:W-:-:S05]  /*1120*/  IMAD.WIDE R2, R5, 0x4, R2 ;  /* 0x0000000405027825 */ /* 0x002fca00078e0202 */
[----:B------:R-:W-:Y:S01]  /*1130*/  STG.E desc[UR8][R2.64], R9 ;  /* 0x0000000902007986 */ /* 0x000fe2000c101908 */
[----:B------:R-:W-:Y:S05]  /*1140*/  EXIT ;  /* 0x000000000000794d */ /* 0x000fea0003800000 */
.L_x_26:
[----:B------:R-:W-:-:S00]  /*1150*/  BRA `(.L_x_26) ;  /* 0xfffffffc00fc7947 */ /* 0x000fc0000383ffff */
[----:B------:R-:W-:-:S00]  /*1160*/  NOP ;  /* 0x0000000000007918 */ /* 0x000fc00000000000 */
        /* <DEDUP_REMOVED lines=9> */
.L_x_32:


//--------------------- .text._Z12tile_mm_syncPfS_S_iii --------------------------
	.section	.text._Z12tile_mm_syncPfS_S_iii,"ax",@progbits
	.align	128
        .global         _Z12tile_mm_syncPfS_S_iii
        .type           _Z12tile_mm_syncPfS_S_iii,@function
        .size           _Z12tile_mm_syncPfS_S_iii,(.L_x_33 - _Z12tile_mm_syncPfS_S_iii)
        .other          _Z12tile_mm_syncPfS_S_iii,@"STO_CUDA_ENTRY STV_DEFAULT"
_Z12tile_mm_syncPfS_S_iii:
.text._Z12tile_mm_syncPfS_S_iii:
[----:B------:R-:W-:Y:S01]  /*0000*/  LDC R1, c[0x0][0x37c] ;  /* 0x0000df00ff017b82 */ /* 0x000fe20000000800 */
[----:B------:R-:W0:Y:S07]  /*0010*/  LDCU UR8, c[0x0][0x3a0] ;  /* 0x00007400ff0877ac */ /* 0x000e2e0008000800 */
[----:B------:R-:W1:Y:S01]  /*0020*/  S2UR UR5, SR_CTAID.X ;  /* 0x00000000000579c3 */ /* 0x000e620000002500 */
[----:B------:R-:W-:Y:S01]  /*0030*/  HFMA2 R17, -RZ, RZ, 0, 0 ;  /* 0x00000000ff117431 */ /* 0x000fe200000001ff */
[----:B------:R-:W1:Y:S01]  /*0040*/  LDCU UR4, c[0x0][0x360] ;  /* 0x00006c00ff0477ac */ /* 0x000e620008000800 */
[----:B------:R-:W2:Y:S05]  /*0050*/  LDCU UR7, c[0x0][0x364] ;  /* 0x00006c80ff0777ac */ /* 0x000eaa0008000800 */
[----:B------:R-:W2:Y:S01]  /*0060*/  S2UR UR6, SR_CTAID.Y ;  /* 0x00000000000679c3 */ /* 0x000ea20000002600 */
[----:B------:R-:W3:Y:S01]  /*0070*/  LDCU.64 UR10, c[0x0][0x358] ;  /* 0x00006b00ff0a77ac */ /* 0x000ee20008000a00 */
[----:B0-----:R-:W-:-:S02]  /*0080*/  UISETP.GE.AND UP0, UPT, UR8, 0x1, UPT ;  /* 0x000000010800788c */ /* 0x001fc4000bf06270 */
[----:B-1----:R-:W-:Y:S02]  /*0090*/  UIMAD UR5, UR5, UR4, URZ ;  /* 0x00000004050572a4 */ /* 0x002fe4000f8e02ff */
[----:B--2---:R-:W-:-:S05]  /*00a0*/  UIMAD UR6, UR6, UR7, URZ ;  /* 0x00000007060672a4 */ /* 0x004fca000f8e02ff */
[----:B---3--:R-:W-:Y:S07]  /*00b0*/  BRA.U !UP0, `(.L_x_27) ;  /* 0x0000000908ec7547 */ /* 0x008fee000b800000 */
[----:B------:R-:W0:Y:S01]  /*00c0*/  S2R R3, SR_TID.X ;  /* 0x0000000000037919 */ /* 0x000e220000002100 */
[----:B------:R-:W1:Y:S01]  /*00d0*/  S2UR UR7, SR_CgaCtaId ;  /* 0x00000000000779c3 */ /* 0x000e620000008800 */
[----:B------:R-:W-:Y:S01]  /*00e0*/  UISETP.GE.U32.AND UP0, UPT, UR8, 0xd, UPT ;  /* 0x0000000d0800788c */ /* 0x000fe2000bf06070 */
[----:B------:R-:W-:Y:S01]  /*00f0*/  MOV R17, RZ ;  /* 0x000000ff00117202 */ /* 0x000fe20000000f00 */
[----:B------:R-:W2:Y:S01]  /*0100*/  S2R R4, SR_TID.Y ;  /* 0x0000000000047919 */ /* 0x000ea20000002200 */
[----:B------:R-:W-:Y:S01]  /*0110*/  UMOV UR4, 0x400 ;  /* 0x0000040000047882 */ /* 0x000fe20000000000 */
[----:B------:R-:W-:Y:S02]  /*0120*/  UIADD3 UR9, UPT, UPT, UR8, -0x1, URZ ;  /* 0xffffffff08097890 */ /* 0x000fe4000fffe0ff */
[----:B-1----:R-:W-:Y:S02]  /*0130*/  ULEA UR4, UR7, UR4, 0x18 ;  /* 0x0000000407047291 */ /* 0x002fe4000f8ec0ff */
[----:B------:R-:W-:Y:S01]  /*0140*/  ULEA.HI UR7, UR9, 0x1, URZ, 0x1e ;  /* 0x0000000109077891 */ /* 0x000fe2000f8ff0ff */
[----:B0-----:R-:W-:-:S03]  /*0150*/  IADD3 R6, PT, PT, R3, UR5, RZ ;  /* 0x0000000503067c10 */ /* 0x001fc6000fffe0ff */
[C---:B------:R-:W-:Y:S02]  /*0160*/  LEA R5, R3.reuse, UR4, 0x4 ;  /* 0x0000000403057c11 */ /* 0x040fe4000f8e20ff */
[----:B--2---:R-:W-:Y:S01]  /*0170*/  LEA R2, R3, R4, 0x2 ;  /* 0x0000000403027211 */ /* 0x004fe200078e10ff */
[----:B------:R-:W-:Y:S01]  /*0180*/  IMAD R6, R6, UR8, R4 ;  /* 0x0000000806067c24 */ /* 0x000fe2000f8e0204 */
[----:B------:R-:W-:Y:S02]  /*0190*/  IADD3 R0, PT, PT, R4, UR6, RZ ;  /* 0x0000000604007c10 */ /* 0x000fe4000fffe0ff */
[----:B------:R-:W-:Y:S02]  /*01a0*/  LEA R2, R2, UR4, 0x2 ;  /* 0x0000000402027c11 */ /* 0x000fe4000f8e10ff */
[----:B------:R-:W-:Y:S01]  /*01b0*/  LEA R4, R4, UR4, 0x2 ;  /* 0x0000000404047c11 */ /* 0x000fe2000f8e10ff */
[----:B------:R-:W-:Y:S01]  /*01c0*/  UMOV UR4, URZ ;  /* 0x000000ff00047c82 */ /* 0x000fe20008000000 */
[----:B------:R-:W-:Y:S05]  /*01d0*/  BRA.U !UP0, `(.L_x_28) ;  /* 0x0000000508807547 */ /* 0x000fea000b800000 */
[----:B------:R-:W0:Y:S01]  /*01e0*/  LDC R7, c[0x0][0x39c] ;  /* 0x0000e700ff077b82 */ /* 0x000e220000000800 */
[C---:B------:R-:W-:Y:S01]  /*01f0*/  IADD3 R18, PT, PT, R3.reuse, 0x4, RZ ;  /* 0x0000000403127810 */ /* 0x040fe20007ffe0ff */
[----:B------:R-:W-:Y:S01]  /*0200*/  ULOP3.LUT UR4, UR7, 0x7ffffffc, URZ, 0xc0, !UPT ;  /* 0x7ffffffc07047892 */ /* 0x000fe2000f8ec0ff */
[C---:B------:R-:W-:Y:S01]  /*0210*/  IADD3 R20, PT, PT, R3.reuse, 0x8, RZ ;  /* 0x0000000803147810 */ /* 0x040fe20007ffe0ff */
[----:B------:R-:W-:Y:S01]  /*0220*/  UMOV UR8, 0x8 ;  /* 0x0000000800087882 */ /* 0x000fe20000000000 */
[----:B------:R-:W-:Y:S01]  /*0230*/  IADD3 R22, PT, PT, R3, 0xc, RZ ;  /* 0x0000000c03167810 */ /* 0x000fe20007ffe0ff */
[----:B------:R-:W-:Y:S01]  /*0240*/  UIADD3 UR4, UPT, UPT, -UR4, URZ, URZ ;  /* 0x000000ff04047290 */ /* 0x000fe2000fffe1ff */
[----:B------:R-:W-:Y:S01]  /*0250*/  MOV R17, RZ ;  /* 0x000000ff00117202 */ /* 0x000fe20000000f00 */
[----:B------:R-:W1:Y:S01]  /*0260*/  LDC.64 R28, c[0x0][0x380] ;  /* 0x0000e000ff1c7b82 */ /* 0x000e620000000a00 */
[----:B------:R-:W-:-:S07]  /*0270*/  MOV R16, R6 ;  /* 0x0000000600107202 */ /* 0x000fce0000000f00 */
[----:B------:R-:W2:Y:S01]  /*0280*/  LDC.64 R26, c[0x0][0x388] ;  /* 0x0000e200ff1a7b82 */ /* 0x000ea20000000a00 */
[-CC-:B0-----:R-:W-:Y:S02]  /*0290*/  IMAD R18, R18, R7.reuse, R0.reuse ;  /* 0x0000000712127224 */ /* 0x181fe400078e0200 */
[-CC-:B------:R-:W-:Y:S02]  /*02a0*/  IMAD R20, R20, R7.reuse, R0.reuse ;  /* 0x0000000714147224 */ /* 0x180fe400078e0200 */
[-CC-:B------:R-:W-:Y:S02]  /*02b0*/  IMAD R22, R22, R7.reuse, R0.reuse ;  /* 0x0000000716167224 */ /* 0x180fe400078e0200 */
[----:B------:R-:W-:-:S07]  /*02c0*/  IMAD R24, R3, R7, R0 ;  /* 0x0000000703187224 */ /* 0x000fce00078e0200 */
.L_x_29:
[----:B--2---:R-:W-:-:S04]  /*02d0*/  IMAD.WIDE.U32 R10, R24, 0x4, R26 ;  /* 0x00000004180a7825 */ /* 0x004fc800078e001a */
[C---:B-1----:R-:W-:Y:S02]  /*02e0*/  IMAD.WIDE.U32 R8, R16.reuse, 0x4, R28 ;  /* 0x0000000410087825 */ /* 0x042fe400078e001c */
[----:B------:R-:W2:Y:S04]  /*02f0*/  LDG.E R11, desc[UR10][R10.64] ;  /* 0x0000000a0a0b7981 */ /* 0x000ea8000c1e1900 */
[----:B------:R0:W3:Y:S01]  /*0300*/  LDG.E R19, desc[UR10][R8.64] ;  /* 0x0000000a08137981 */ /* 0x0000e2000c1e1900 */
[----:B------:R-:W-:-:S05]  /*0310*/  IADD3 R23, PT, PT, R16, 0x4, RZ ;  /* 0x0000000410177810 */ /* 0x000fca0007ffe0ff */
[----:B0-----:R-:W-:Y:S01]  /*0320*/  IMAD.WIDE.U32 R8, R23, 0x4, R28 ;  /* 0x0000000417087825 */ /* 0x001fe200078e001c */
[----:B--2---:R0:W-:Y:S04]  /*0330*/  STS [R2+0x40], R11 ;  /* 0x0000400b02007388 */ /* 0x0041e80000000800 */
[----:B---3--:R-:W-:Y:S01]  /*0340*/  STS [R2], R19 ;  /* 0x0000001302007388 */ /* 0x008fe20000000800 */
[----:B------:R-:W-:Y:S06]  /*0350*/  BAR.SYNC.DEFER_BLOCKING 0x0 ;  /* 0x0000000000007b1d */ /* 0x000fec0000010000 */
[----:B------:R-:W-:Y:S04]  /*0360*/  LDS R21, [R4+0x40] ;  /* 0x0000400004157984 */ /* 0x000fe80000000800 */
[----:B------:R-:W1:Y:S04]  /*0370*/  LDS.128 R12, [R5] ;  /* 0x00000000050c7984 */ /* 0x000e680000000c00 */
[----:B------:R-:W2:Y:S01]  /*0380*/  LDS R23, [R4+0x50] ;  /* 0x0000500004177984 */ /* 0x000ea20000000800 */
[----:B0-----:R-:W-:-:S04]  /*0390*/  IMAD.WIDE.U32 R10, R18, 0x4, R26 ;  /* 0x00000004120a7825 */ /* 0x001fc800078e001a */
[----:B-1----:R-:W-:Y:S02]  /*03a0*/  FFMA R21, R12, R21, R17 ;  /* 0x000000150c157223 */ /* 0x002fe40000000011 */
[----:B------:R-:W0:Y:S04]  /*03b0*/  LDS R17, [R4+0x60] ;  /* 0x0000600004117984 */ /* 0x000e280000000800 */
[----:B------:R-:W1:Y:S01]  /*03c0*/  LDS R12, [R4+0x70] ;  /* 0x00007000040c7984 */ /* 0x000e620000000800 */
[----:B------:R-:W-:Y:S06]  /*03d0*/  BAR.SYNC.DEFER_BLOCKING 0x0 ;  /* 0x0000000000007b1d */ /* 0x000fec0000010000 */
[----:B------:R-:W3:Y:S04]  /*03e0*/  LDG.E R19, desc[UR10][R8.64] ;  /* 0x0000000a08137981 */ /* 0x000ee8000c1e1900 */
[----:B------:R-:W4:Y:S01]  /*03f0*/  LDG.E R25, desc[UR10][R10.64] ;  /* 0x0000000a0a197981 */ /* 0x000f22000c1e1900 */
[----:B--2---:R-:W-:-:S04]  /*0400*/  FFMA R21, R13, R23, R21 ;  /* 0x000000170d157223 */ /* 0x004fc80000000015 */
[----:B0-----:R-:W-:Y:S01]  /*0410*/  FFMA R14, R14, R17, R21 ;  /* 0x000000110e0e7223 */ /* 0x001fe20000000015 */
[----:B------:R-:W-:-:S03]  /*0420*/  IADD3 R21, PT, PT, R16, 0x8, RZ ;  /* 0x0000000810157810 */ /* 0x000fc60007ffe0ff */
[----:B-1----:R-:W-:Y:S02]  /*0430*/  FFMA R17, R15, R12, R14 ;  /* 0x0000000c0f117223 */ /* 0x002fe4000000000e */
[----:B------:R-:W-:Y:S01]  /*0440*/  IMAD.WIDE.U32 R14, R21, 0x4, R28 ;  /* 0x00000004150e7825 */ /* 0x000fe200078e001c */
[----:B---3--:R-:W-:Y:S04]  /*0450*/  STS [R2], R19 ;  /* 0x0000001302007388 */ /* 0x008fe80000000800 */
[----:B----4-:R-:W-:Y:S01]  /*0460*/  STS [R2+0x40], R25 ;  /* 0x0000401902007388 */ /* 0x010fe20000000800 */
[----:B------:R-:W-:Y:S06]  /*0470*/  BAR.SYNC.DEFER_BLOCKING 0x0 ;  /* 0x0000000000007b1d */ /* 0x000fec0000010000 */
[----:B------:R-:W-:Y:S04]  /*0480*/  LDS R13, [R4+0x40] ;  /* 0x00004000040d7984 */ /* 0x000fe80000000800 */
[----:B------:R-:W0:Y:S04]  /*0490*/  LDS.128 R8, [R5] ;  /* 0x0000000005087984 */ /* 0x000e280000000c00 */
[----:B------:R-:W1:Y:S01]  /*04a0*/  LDS R23, [R4+0x50] ;  /* 0x0000500004177984 */ /* 0x000e620000000800 */
[----:B0-----:R-:W-:-:S03]  /*04b0*/  FFMA R21, R8, R13, R17 ;  /* 0x0000000d08157223 */ /* 0x001fc60000000011 */
[----:B------:R-:W0:Y:S04]  /*04c0*/  LDS R17, [R4+0x60] ;  /* 0x0000600004117984 */ /* 0x000e280000000800 */
[----:B------:R-:W2:Y:S01]  /*04d0*/  LDS R8, [R4+0x70] ;  /* 0x0000700004087984 */ /* 0x000ea20000000800 */
[----:B------:R-:W-:Y:S01]  /*04e0*/  BAR.SYNC.DEFER_BLOCKING 0x0 ;  /* 0x0000000000007b1d */ /* 0x000fe20000010000 */
[----:B------:R-:W-:-:S05]  /*04f0*/  IMAD.WIDE.U32 R12, R20, 0x4, R26 ;  /* 0x00000004140c7825 */ /* 0x000fca00078e001a */
[----:B------:R-:W3:Y:S04]  /*0500*/  LDG.E R19, desc[UR10][R14.64] ;  /* 0x0000000a0e137981 */ /* 0x000ee8000c1e1900 */
[----:B------:R-:W4:Y:S01]  /*0510*/  LDG.E R25, desc[UR10][R12.64] ;  /* 0x0000000a0c197981 */ /* 0x000f22000c1e1900 */
[----:B-1----:R-:W-:-:S04]  /*0520*/  FFMA R21, R9, R23, R21 ;  /* 0x0000001709157223 */ /* 0x002fc80000000015 */
[----:B0-----:R-:W-:Y:S01]  /*0530*/  FFMA R10, R10, R17, R21 ;  /* 0x000000110a0a7223 */ /* 0x001fe20000000015 */
[----:B------:R-:W-:-:S03]  /*0540*/  IADD3 R21, PT, PT, R16, 0xc, RZ ;  /* 0x0000000c10157810 */ /* 0x000fc60007ffe0ff */
[----:B--2---:R-:W-:Y:S02]  /*0550*/  FFMA R17, R11, R8, R10 ;  /* 0x000000080b117223 */ /* 0x004fe4000000000a */
        /* <DEDUP_REMOVED lines=15> */
[----:B0-----:R-:W-:-:S04]  /*0650*/  FFMA R14, R14, R17, R13 ;  /* 0x000000110e0e7223 */ /* 0x001fc8000000000d */
[----:B--2---:R-:W-:Y:S01]  /*0660*/  FFMA R15, R15, R12, R14 ;  /* 0x0000000c0f0f7223 */ /* 0x004fe2000000000e */
[----:B------:R-:W-:-:S04]  /*0670*/  UIADD3 UR4, UPT, UPT, UR4, 0x4, URZ ;  /* 0x0000000404047890 */ /* 0x000fc8000fffe0ff */
[----:B------:R-:W-:Y:S01]  /*0680*/  UISETP.NE.AND UP0, UPT, UR4, URZ, UPT ;  /* 0x000000ff0400728c */ /* 0x000fe2000bf05270 */
[C---:B------:R-:W-:Y:S02]  /*0690*/  LEA R24, R7.reuse, R24, 0x4 ;  /* 0x0000001807187211 */ /* 0x040fe400078e20ff */
[C---:B------:R-:W-:Y:S02]  /*06a0*/  LEA R18, R7.reuse, R18, 0x4 ;  /* 0x0000001207127211 */ /* 0x040fe400078e20ff */
[C---:B------:R-:W-:Y:S02]  /*06b0*/  LEA R20, R7.reuse, R20, 0x4 ;  /* 0x0000001407147211 */ /* 0x040fe400078e20ff */
[----:B------:R-:W-:Y:S02]  /*06c0*/  IADD3 R16, PT, PT, R16, 0x10, RZ ;  /* 0x0000001010107810 */ /* 0x000fe40007ffe0ff */
[----:B------:R-:W-:Y:S01]  /*06d0*/  LEA R22, R7, R22, 0x4 ;  /* 0x0000001607167211 */ /* 0x000fe200078e20ff */
[----:B------:R-:W-:Y:S01]  /*06e0*/  UIADD3 UR8, UPT, UPT, UR8, 0x10, URZ ;  /* 0x0000001008087890 */ /* 0x000fe2000fffe0ff */
[----:B---3--:R-:W-:Y:S04]  /*06f0*/  STS [R2], R19 ;  /* 0x0000001302007388 */ /* 0x008fe80000000800 */
[----:B----4-:R-:W-:Y:S01]  /*0700*/  STS [R2+0x40], R25 ;  /* 0x0000401902007388 */ /* 0x010fe20000000800 */
[----:B------:R-:W-:Y:S06]  /*0710*/  BAR.SYNC.DEFER_BLOCKING 0x0 ;  /* 0x0000000000007b1d */ /* 0x000fec0000010000 */
[----:B------:R-:W-:Y:S04]  /*0720*/  LDS R13, [R4+0x40] ;  /* 0x00004000040d7984 */ /* 0x000fe80000000800 */
[----:B------:R-:W0:Y:S04]  /*0730*/  LDS.128 R8, [R5] ;  /* 0x0000000005087984 */ /* 0x000e280000000c00 */
[----:B------:R-:W1:Y:S04]  /*0740*/  LDS R17, [R4+0x50] ;  /* 0x0000500004117984 */ /* 0x000e680000000800 */
[----:B------:R-:W2:Y:S04]  /*0750*/  LDS R12, [R4+0x60] ;  /* 0x00006000040c7984 */ /* 0x000ea80000000800 */
[----:B------:R-:W3:Y:S01]  /*0760*/  LDS R14, [R4+0x70] ;  /* 0x00007000040e7984 */ /* 0x000ee20000000800 */
[----:B0-----:R-:W-:-:S04]  /*0770*/  FFMA R8, R8, R13, R15 ;  /* 0x0000000d08087223 */ /* 0x001fc8000000000f */
[----:B-1----:R-:W-:-:S04]  /*0780*/  FFMA R9, R9, R17, R8 ;  /* 0x0000001109097223 */ /* 0x002fc80000000008 */
[----:B--2---:R-:W-:-:S04]  /*0790*/  FFMA R10, R10, R12, R9 ;  /* 0x0000000c0a0a7223 */ /* 0x004fc80000000009 */
[----:B---3--:R-:W-:Y:S01]  /*07a0*/  FFMA R17, R11, R14, R10 ;  /* 0x0000000e0b117223 */ /* 0x008fe2000000000a */
[----:B------:R-:W-:Y:S06]  /*07b0*/  BAR.SYNC.DEFER_BLOCKING 0x0 ;  /* 0x0000000000007b1d */ /* 0x000fec0000010000 */
[----:B------:R-:W-:Y:S05]  /*07c0*/  BRA.U UP0, `(.L_x_29) ;  /* 0xfffffff900c07547 */ /* 0x000fea000b83ffff */
[----:B------:R-:W-:-:S12]  /*07d0*/  UIADD3 UR4, UPT, UPT, UR8, -0x8, URZ ;  /* 0xfffffff808047890 */ /* 0x000fd8000fffe0ff */
.L_x_28:
[----:B------:R-:W-:-:S09]  /*07e0*/  ULOP3.LUT UP0, UR7, UR7, 0x3, URZ, 0xc0, !UPT ;  /* 0x0000000307077892 */ /* 0x000fd2000f80c0ff */
[----:B------:R-:W-:Y:S05]  /*07f0*/  BRA.U !UP0, `(.L_x_27) ;  /* 0x00000005081c7547 */ /* 0x000fea000b800000 */
[----:B------:R-:W-:Y:S02]  /*0800*/  UISETP.NE.AND UP1, UPT, UR7, 0x1, UPT ;  /* 0x000000010700788c */ /* 0x000fe4000bf25270 */
[----:B------:R-:W-:-:S07]  /*0810*/  ULOP3.LUT UP0, URZ, UR9, 0x4, URZ, 0xc0, !UPT ;  /* 0x0000000409ff7892 */ /* 0x000fce000f80c0ff */
[----:B------:R-:W-:Y:S05]  /*0820*/  BRA.U !UP1, `(.L_x_30) ;  /* 0x0000000109b07547 */ /* 0x000fea000b800000 */
[----:B------:R-:W0:Y:S01]  /*0830*/  LDC.64 R8, c[0x0][0x388] ;  /* 0x0000e200ff087b82 */ /* 0x000e220000000a00 */
[----:B------:R-:W1:Y:S01]  /*0840*/  LDCU UR7, c[0x0][0x39c] ;  /* 0x00007380ff0777ac */ /* 0x000e620008000800 */
[----:B------:R-:W-:Y:S02]  /*0850*/  IADD3 R21, PT, PT, R3, UR4, RZ ;  /* 0x0000000403157c10 */ /* 0x000fe4000fffe0ff */
[----:B------:R-:W-:-:S04]  /*0860*/  IADD3 R7, PT, PT, R6, UR4, RZ ;  /* 0x0000000406077c10 */ /* 0x000fc8000fffe0ff */
[----:B------:R-:W2:Y:S01]  /*0870*/  LDC.64 R18, c[0x0][0x380] ;  /* 0x0000e000ff127b82 */ /* 0x000ea20000000a00 */
[----:B-1----:R-:W-:-:S04]  /*0880*/  IMAD R13, R21, UR7, R0 ;  /* 0x00000007150d7c24 */ /* 0x002fc8000f8e0200 */
[----:B0-----:R-:W-:-:S06]  /*0890*/  IMAD.WIDE.U32 R12, R13, 0x4, R8 ;  /* 0x000000040d0c7825 */ /* 0x001fcc00078e0008 */
[----:B------:R-:W3:Y:S01]  /*08a0*/  LDG.E R13, desc[UR10][R12.64] ;  /* 0x0000000a0c0d7981 */ /* 0x000ee2000c1e1900 */
[----:B--2---:R-:W-:-:S05]  /*08b0*/  IMAD.WIDE.U32 R10, R7, 0x4, R18 ;  /* 0x00000004070a7825 */ /* 0x004fca00078e0012 */
[----:B------:R-:W2:Y:S01]  /*08c0*/  LDG.E R15, desc[UR10][R10.64] ;  /* 0x0000000a0a0f7981 */ /* 0x000ea2000c1e1900 */
[----:B------:R-:W-:Y:S02]  /*08d0*/  IADD3 R21, PT, PT, R21, 0x4, RZ ;  /* 0x0000000415157810 */ /* 0x000fe40007ffe0ff */
[----:B------:R-:W-:-:S03]  /*08e0*/  IADD3 R7, PT, PT, R7, 0x4, RZ ;  /* 0x0000000407077810 */ /* 0x000fc60007ffe0ff */
[----:B------:R-:W-:Y:S02]  /*08f0*/  IMAD R21, R21, UR7, R0 ;  /* 0x0000000715157c24 */ /* 0x000fe4000f8e0200 */
[----:B------:R-:W-:-:S04]  /*0900*/  IMAD.WIDE.U32 R18, R7, 0x4, R18 ;  /* 0x0000000407127825 */ /* 0x000fc800078e0012 */
[----:B------:R-:W-:Y:S01]  /*0910*/  IMAD.WIDE.U32 R20, R21, 0x4, R8 ;  /* 0x0000000415147825 */ /* 0x000fe200078e0008 */
[----:B---3--:R-:W-:Y:S04]  /*0920*/  STS [R2+0x40], R13 ;  /* 0x0000400d02007388 */ /* 0x008fe80000000800 */
[----:B--2---:R-:W-:Y:S01]  /*0930*/  STS [R2], R15 ;  /* 0x0000000f02007388 */ /* 0x004fe20000000800 */
[----:B------:R-:W-:Y:S06]  /*0940*/  BAR.SYNC.DEFER_BLOCKING 0x0 ;  /* 0x0000000000007b1d */ /* 0x000fec0000010000 */
[----:B------:R-:W-:Y:S04]  /*0950*/  LDS R23, [R4+0x40] ;  /* 0x0000400004177984 */ /* 0x000fe80000000800 */
[----:B------:R-:W-:Y:S04]  /*0960*/  LDS R22, [R4+0x50] ;  /* 0x0000500004167984 */ /* 0x000fe80000000800 */
[----:B------:R-:W-:Y:S04]  /*0970*/  LDS R7, [R4+0x60] ;  /* 0x0000600004077984 */ /* 0x000fe80000000800 */
[----:B------:R-:W-:Y:S04]  /*0980*/  LDS R16, [R4+0x70] ;  /* 0x0000700004107984 */ /* 0x000fe80000000800 */
[----:B------:R-:W0:Y:S01]  /*0990*/  LDS.128 R8, [R5] ;  /* 0x0000000005087984 */ /* 0x000e220000000c00 */
[----:B------:R-:W-:Y:S06]  /*09a0*/  BAR.SYNC.DEFER_BLOCKING 0x0 ;  /* 0x0000000000007b1d */ /* 0x000fec0000010000 */
[----:B------:R-:W2:Y:S04]  /*09b0*/  LDG.E R19, desc[UR10][R18.64] ;  /* 0x0000000a12137981 */ /* 0x000ea8000c1e1900 */
[----:B------:R-:W3:Y:S01]  /*09c0*/  LDG.E R21, desc[UR10][R20.64] ;  /* 0x0000000a14157981 */ /* 0x000ee2000c1e1900 */
[----:B0-----:R-:W-:-:S04]  /*09d0*/  FFMA R8, R8, R23, R17 ;  /* 0x0000001708087223 */ /* 0x001fc80000000011 */
[----:B------:R-:W-:-:S04]  /*09e0*/  FFMA R9, R9, R22, R8 ;  /* 0x0000001609097223 */ /* 0x000fc80000000008 */
[----:B------:R-:W-:-:S04]  /*09f0*/  FFMA R10, R10, R7, R9 ;  /* 0x000000070a0a7223 */ /* 0x000fc80000000009 */
[----:B------:R-:W-:Y:S01]  /*0a00*/  FFMA R11, R11, R16, R10 ;  /* 0x000000100b0b7223 */ /* 0x000fe2000000000a */
[----:B------:R-:W-:Y:S01]  /*0a10*/  UIADD3 UR4, UPT, UPT, UR4, 0x8, URZ ;  /* 0x0000000804047890 */ /* 0x000fe2000fffe0ff */
[----:B--2---:R-:W-:Y:S04]  /*0a20*/  STS [R2], R19 ;  /* 0x0000001302007388 */ /* 0x004fe80000000800 */
[----:B---3--:R-:W-:Y:S01]  /*0a30*/  STS [R2+0x40], R21 ;  /* 0x0000401502007388 */ /* 0x008fe20000000800 */
        /* <DEDUP_REMOVED lines=11> */
.L_x_30:
[----:B------:R-:W-:Y:S05]  /*0af0*/  BRA.U UP0, `(.L_x_27) ;  /* 0x00000001005c7547 */ /* 0x000fea000b800000 */
[----:B------:R-:W0:Y:S01]  /*0b00*/  LDC.64 R8, c[0x0][0x380] ;  /* 0x0000e000ff087b82 */ /* 0x000e220000000a00 */
[----:B------:R-:W1:Y:S01]  /*0b10*/  LDCU UR7, c[0x0][0x39c] ;  /* 0x00007380ff0777ac */ /* 0x000e620008000800 */
[----:B------:R-:W-:Y:S02]  /*0b20*/  IADD3 R3, PT, PT, R3, UR4, RZ ;  /* 0x0000000403037c10 */ /* 0x000fe4000fffe0ff */
[----:B------:R-:W-:-:S04]  /*0b30*/  IADD3 R7, PT, PT, R6, UR4, RZ ;  /* 0x0000000406077c10 */ /* 0x000fc8000fffe0ff */
[----:B------:R-:W2:Y:S01]  /*0b40*/  LDC.64 R12, c[0x0][0x388] ;  /* 0x0000e200ff0c7b82 */ /* 0x000ea20000000a00 */
[----:B-1----:R-:W-:Y:S02]  /*0b50*/  IMAD R3, R3, UR7, R0 ;  /* 0x0000000703037c24 */ /* 0x002fe4000f8e0200 */
[----:B0-----:R-:W-:-:S06]  /*0b60*/  IMAD.WIDE.U32 R6, R7, 0x4, R8 ;  /* 0x0000000407067825 */ /* 0x001fcc00078e0008 */
[----:B------:R-:W3:Y:S01]  /*0b70*/  LDG.E R7, desc[UR10][R6.64] ;  /* 0x0000000a06077981 */ /* 0x000ee2000c1e1900 */
[----:B--2---:R-:W-:-:S06]  /*0b80*/  IMAD.WIDE.U32 R12, R3, 0x4, R12 ;  /* 0x00000004030c7825 */ /* 0x004fcc00078e000c */
[----:B------:R-:W2:Y:S04]  /*0b90*/  LDG.E R13, desc[UR10][R12.64] ;  /* 0x0000000a0c0d7981 */ /* 0x000ea8000c1e1900 */
[----:B---3--:R-:W-:Y:S04]  /*0ba0*/  STS [R2], R7 ;  /* 0x0000000702007388 */ /* 0x008fe80000000800 */
[----:B--2---:R-:W-:Y:S01]  /*0bb0*/  STS [R2+0x40], R13 ;  /* 0x0000400d02007388 */ /* 0x004fe20000000800 */
        /* <DEDUP_REMOVED lines=11> */
.L_x_27:
[----:B------:R-:W0:Y:S01]  /*0c70*/  S2R R2, SR_TID.Y ;  /* 0x0000000000027919 */ /* 0x000e220000002200 */
[----:B------:R-:W1:Y:S01]  /*0c80*/  LDCU.64 UR8, c[0x0][0x398] ;  /* 0x00007300ff0877ac */ /* 0x000e620008000a00 */
[----:B------:R-:W2:Y:S01]  /*0c90*/  S2R R0, SR_TID.X ;  /* 0x0000000000007919 */ /* 0x000ea20000002100 */
[----:B0-----:R-:W-:Y:S02]  /*0ca0*/  IADD3 R5, PT, PT, R2, UR6, RZ ;  /* 0x0000000602057c10 */ /* 0x001fe4000fffe0ff */
[----:B--2---:R-:W-:Y:S02]  /*0cb0*/  IADD3 R0, PT, PT, R0, UR5, RZ ;  /* 0x0000000500007c10 */ /* 0x004fe4000fffe0ff */
[----:B-1----:R-:W-:-:S04]  /*0cc0*/  ISETP.GE.AND P0, PT, R5, UR9, PT ;  /* 0x0000000905007c0c */ /* 0x002fc8000bf06270 */
[----:B------:R-:W-:-:S13]  /*0cd0*/  ISETP.GE.OR P0, PT, R0, UR8, P0 ;  /* 0x0000000800007c0c */ /* 0x000fda0008706670 */
[----:B------:R-:W-:Y:S05]  /*0ce0*/  @P0 EXIT ;  /* 0x000000000000094d */ /* 0x000fea0003800000 */
[----:B------:R-:W0:Y:S01]  /*0cf0*/  LDC.64 R2, c[0x0][0x390] ;  /* 0x0000e400ff027b82 */ /* 0x000e220000000a00 */
[----:B------:R-:W-:-:S04]  /*0d00*/  IMAD R5, R0, UR9, R5 ;  /* 0x0000000900057c24 */ /* 0x000fc8000f8e0205 */
[----:B0-----:R-:W-:-:S05]  /*0d10*/  IMAD.WIDE R2, R5, 0x4, R2 ;  /* 0x0000000405027825 */ /* 0x001fca00078e0202 */
[----:B------:R-:W-:Y:S01]  /*0d20*/  STG.E desc[UR10][R2.64], R17 ;  /* 0x0000001102007986 */ /* 0x000fe2000c10190a */
[----:B------:R-:W-:Y:S05]  /*0d30*/  EXIT ;  /* 0x000000000000794d */ /* 0x000fea0003800000 */
.L_x_31:
        /* <DEDUP_REMOVED lines=12> */
.L_x_33:


//--------------------- .nv.shared._Z13tile_mm_asyncPfS_S_iii --------------------------
	.section	.nv.shared._Z13tile_mm_asyncPfS_S_iii,"aw",@nobits
	.sectionflags	@""
	.align	16
	.zero		1024


//--------------------- .nv.shared.reserved.0     --------------------------
	.section	.nv.shared.reserved.0,"aw",@nobits
	.weak		__nv_reservedSMEM_offset_0_alias
	.size		__nv_reservedSMEM_offset_0_alias, 0, 64
	.other		__nv_reservedSMEM_offset_0_alias,@"STO_CUDA_RESERVED_SHARED STV_DEFAULT"
__nv_reservedSMEM_offset_0_alias:
	.zero		0
	.zero		64


//--------------------- .nv.shared._Z12tile_mm_syncPfS_S_iii --------------------------
	.section	.nv.shared._Z12tile_mm_syncPfS_S_iii,"aw",@nobits
	.sectionflags	@""
	.align	16
	.zero		1024


//--------------------- .nv.constant0._Z13tile_mm_asyncPfS_S_iii --------------------------
	.section	.nv.constant0._Z13tile_mm_asyncPfS_S_iii,"a",@progbits
	.sectionflags	@""
	.align	4
.nv.constant0._Z13tile_mm_asyncPfS_S_iii:
	.zero		932


//--------------------- .nv.constant0._Z12tile_mm_syncPfS_S_iii --------------------------
	.section	.nv.constant0._Z12tile_mm_syncPfS_S_iii,"a",@progbits
	.sectionflags	@""
	.align	4
.nv.constant0._Z12tile_mm_syncPfS_S_iii:
	.zero		932


//--------------------- SYMBOLS --------------------------

	.type		.nv.reservedSmem.offset0,@object
	.size		.nv.reservedSmem.offset0,0x4
	.type		.nv.reservedSmem.cap,@object
	.size		.nv.reservedSmem.cap,0x4
